def matmul_kernel(
    a_ptr,
    b_ptr,
    c_ptr,
    M,
    N,
    K,
    stride_am,
    stride_ak,
    stride_bk,
    stride_bn,
    stride_cm,
    stride_cn,
    BLOCK_M: tl.constexpr,
    BLOCK_N: tl.constexpr,
    BLOCK_K: tl.constexpr,
    GROUP_M: tl.constexpr,
):
    pid = tl.program_id(axis=0)
    num_pid_m = tl.cdiv(M, BLOCK_M)
    num_pid_n = tl.cdiv(N, BLOCK_N)
    num_pid_in_group = GROUP_M * num_pid_n
    group_id = pid // num_pid_in_group
    first_pid_m = group_id * GROUP_M
    group_size_m = min(num_pid_m - first_pid_m, GROUP_M)
    pid_m = first_pid_m + ((pid % num_pid_in_group) % group_size_m)
    pid_n = (pid % num_pid_in_group) // group_size_m

    offs_am = (pid_m * BLOCK_M + tl.arange(0, BLOCK_M)) % M
    offs_bn = (pid_n * BLOCK_N + tl.arange(0, BLOCK_N)) % N
    offs_k = tl.arange(0, BLOCK_K)
    a_ptrs = a_ptr + offs_am[:, None] * stride_am + offs_k[None, :] * stride_ak
    b_ptrs = b_ptr + offs_k[:, None] * stride_bk + offs_bn[None, :] * stride_bn

    acc = tl.zeros((BLOCK_M, BLOCK_N), dtype=tl.float32)
    for kk in range(0, tl.cdiv(K, BLOCK_K)):
        a = tl.load(a_ptrs, mask=offs_k[None, :] < K - kk * BLOCK_K, other=0.0)
        b = tl.load(b_ptrs, mask=offs_k[:, None] < K - kk * BLOCK_K, other=0.0)
        acc = tl.dot(a, b, acc)
        a_ptrs += BLOCK_K * stride_ak
        b_ptrs += BLOCK_K * stride_bk

    c = acc.to(c_ptr.dtype.element_ty)
    offs_cm = pid_m * BLOCK_M + tl.arange(0, BLOCK_M)
    offs_cn = pid_n * BLOCK_N + tl.arange(0, BLOCK_N)
    c_ptrs = c_ptr + offs_cm[:, None] * stride_cm + offs_cn[None, :] * stride_cn
    mask = (offs_cm[:, None] < M) & (offs_cn[None, :] < N)
    tl.store(c_ptrs, c, mask=mask)

# config = {"BLOCK_K": 64, "BLOCK_M": 64, "BLOCK_N": 64, "GROUP_M": 8, "arch": "sm_100", "dtype": "fp32", "num_ctas": 2, "num_stages": 3, "num_warps": 4}
# arch = sm_100


// ===== COMPILED SASS (sm_100a) =====

	.target	sm_100a

	.elftype	@"ET_EXEC"


//--------------------- .note.nv.tkinfo           --------------------------
	.section	.note.nv.tkinfo,"",@"SHT_NOTE"
	.sectionflags	@"SHF_NOTE_NV_TKINFO"
	.tkinfo
        /*0018*/ 	.word	0x00000081
        /*0030*/ 	.string	""
        /*0030*/ 	.string	"ptxas-blackwell"
        /*0030*/ 	.string	"Cuda compilation tools, release 12.9, V12.9.86"
        /*0030*/ 	.string	"Build cuda_12.9.r12.9/compiler.36037853_0"
        /*0030*/ 	.string	"-v  -suppress-debug-info  -lineinfo  -arch sm_100a "



//--------------------- .note.nv.cuver            --------------------------
	.section	.note.nv.cuver,"",@"SHT_NOTE"
	.sectionflags	@"SHF_NOTE_NV_CUVER"
        /*0018*/ 	.short	0x0001
        /*001a*/ 	.short	0x0064
        /*001c*/ 	.short	0x0001
        /*001e*/ 	.short	0x0000
        /*0020*/ 	.short	0x0001
        /*0022*/ 	.short	0x0000


//--------------------- .nv.info                  --------------------------
	.section	.nv.info,"",@"SHT_CUDA_INFO"
	.align	4


	//----- nvinfo : EIATTR_REGCOUNT
	.align		4
        /*0000*/ 	.byte	0x04, 0x2f
        /*0002*/ 	.short	(.L_4 - .L_3)
	.align		4
.L_3:
        /*0004*/ 	.word	index@(matmul_kernel)
        /*0008*/ 	.word	0x000000e2


	//----- nvinfo : EIATTR_FRAME_SIZE
	.align		4
.L_4:
        /*000c*/ 	.byte	0x04, 0x11
        /*000e*/ 	.short	(.L_6 - .L_5)
	.align		4
.L_5:
        /*0010*/ 	.word	index@($__internal_2_$__cuda_sm10x_tcgen05_guardrail_trap_unallocated_columns_being_dealloced)
        /*0014*/ 	.word	0x00000000


	//----- nvinfo : EIATTR_FRAME_SIZE
	.align		4
.L_6:
        /*0018*/ 	.byte	0x04, 0x11
        /*001a*/ 	.short	(.L_8 - .L_7)
	.align		4
.L_7:
        /*001c*/ 	.word	index@($__internal_1_$__cuda_sm10x_tcgen05_guardrail_trap_phase_invalid_during_alloc)
        /*0020*/ 	.word	0x00000000


	//----- nvinfo : EIATTR_FRAME_SIZE
	.align		4
.L_8:
        /*0024*/ 	.byte	0x04, 0x11
        /*0026*/ 	.short	(.L_10 - .L_9)
	.align		4
.L_9:
        /*0028*/ 	.word	index@($__internal_0_$__cuda_sm10x_tcgen05_guardrail_trap_col_being_dealloced_not_returned_by_alloc)
        /*002c*/ 	.word	0x00000000


	//----- nvinfo : EIATTR_FRAME_SIZE
	.align		4
.L_10:
        /*0030*/ 	.byte	0x04, 0x11
        /*0032*/ 	.short	(.L_12 - .L_11)
	.align		4
.L_11:
        /*0034*/ 	.word	index@(matmul_kernel)
        /*0038*/ 	.word	0x00000000


	//----- nvinfo : EIATTR_MIN_STACK_SIZE
	.align		4
.L_12:
        /*003c*/ 	.byte	0x04, 0x12
        /*003e*/ 	.short	(.L_14 - .L_13)
	.align		4
.L_13:
        /*0040*/ 	.word	index@(matmul_kernel)
        /*0044*/ 	.word	0x00000000
.L_14:


//--------------------- .nv.info.matmul_kernel    --------------------------
	.section	.nv.info.matmul_kernel,"",@"SHT_CUDA_INFO"
	.sectionflags	@""
	.align	4


	//----- nvinfo : EIATTR_CUDA_API_VERSION
	.align		4
        /*0000*/ 	.byte	0x04, 0x37
        /*0002*/ 	.short	(.L_16 - .L_15)
.L_15:
        /*0004*/ 	.word	0x00000081


	//----- nvinfo : EIATTR_KPARAM_INFO
	.align		4
.L_16:
        /*0008*/ 	.byte	0x04, 0x17
        /*000a*/ 	.short	(.L_18 - .L_17)
.L_17:
        /*000c*/ 	.word	0x00000000
        /*0010*/ 	.short	0x000d
        /*0012*/ 	.short	0x0048
        /*0014*/ 	.byte	0x00, 0xf4, 0x21, 0x00


	//----- nvinfo : EIATTR_KPARAM_INFO
	.align		4
.L_18:
        /*0018*/ 	.byte	0x04, 0x17
        /*001a*/ 	.short	(.L_20 - .L_19)
.L_19:
        /*001c*/ 	.word	0x00000000
        /*0020*/ 	.short	0x000c
        /*0022*/ 	.short	0x0040
        /*0024*/ 	.byte	0x00, 0xf4, 0x21, 0x00


	//----- nvinfo : EIATTR_KPARAM_INFO
	.align		4
.L_20:
        /*0028*/ 	.byte	0x04, 0x17
        /*002a*/ 	.short	(.L_22 - .L_21)
.L_21:
        /*002c*/ 	.word	0x00000000
        /*0030*/ 	.short	0x000b
        /*0032*/ 	.short	0x0038
        /*0034*/ 	.byte	0x00, 0xf0, 0x11, 0x00


	//----- nvinfo : EIATTR_KPARAM_INFO
	.align		4
.L_22:
        /*0038*/ 	.byte	0x04, 0x17
        /*003a*/ 	.short	(.L_24 - .L_23)
.L_23:
        /*003c*/ 	.word	0x00000000
        /*0040*/ 	.short	0x000a
        /*0042*/ 	.short	0x0034
        /*0044*/ 	.byte	0x00, 0xf0, 0x11, 0x00


	//----- nvinfo : EIATTR_KPARAM_INFO
	.align		4
.L_24:
        /*0048*/ 	.byte	0x04, 0x17
        /*004a*/ 	.short	(.L_26 - .L_25)
.L_25:
        /*004c*/ 	.word	0x00000000
        /*0050*/ 	.short	0x0009
        /*0052*/ 	.short	0x0030
        /*0054*/ 	.byte	0x00, 0xf0, 0x11, 0x00


	//----- nvinfo : EIATTR_KPARAM_INFO
	.align		4
.L_26:
        /*0058*/ 	.byte	0x04, 0x17
        /*005a*/ 	.short	(.L_28 - .L_27)
.L_27:
        /*005c*/ 	.word	0x00000000
        /*0060*/ 	.short	0x0008
        /*0062*/ 	.short	0x002c
        /*0064*/ 	.byte	0x00, 0xf0, 0x11, 0x00


	//----- nvinfo : EIATTR_KPARAM_INFO
	.align		4
.L_28:
        /*0068*/ 	.byte	0x04, 0x17
        /*006a*/ 	.short	(.L_30 - .L_29)
.L_29:
        /*006c*/ 	.word	0x00000000
        /*0070*/ 	.short	0x0007
        /*0072*/ 	.short	0x0028
        /*0074*/ 	.byte	0x00, 0xf0, 0x11, 0x00


	//----- nvinfo : EIATTR_KPARAM_INFO
	.align		4
.L_30:
        /*0078*/ 	.byte	0x04, 0x17
        /*007a*/ 	.short	(.L_32 - .L_31)
.L_31:
        /*007c*/ 	.word	0x00000000
        /*0080*/ 	.short	0x0006
        /*0082*/ 	.short	0x0024
        /*0084*/ 	.byte	0x00, 0xf0, 0x11, 0x00


	//----- nvinfo : EIATTR_KPARAM_INFO
	.align		4
.L_32:
        /*0088*/ 	.byte	0x04, 0x17
        /*008a*/ 	.short	(.L_34 - .L_33)
.L_33:
        /*008c*/ 	.word	0x00000000
        /*0090*/ 	.short	0x0005
        /*0092*/ 	.short	0x0020
        /*0094*/ 	.byte	0x00, 0xf0, 0x11, 0x00


	//----- nvinfo : EIATTR_KPARAM_INFO
	.align		4
.L_34:
        /*0098*/ 	.byte	0x04, 0x17
        /*009a*/ 	.short	(.L_36 - .L_35)
.L_35:
        /*009c*/ 	.word	0x00000000
        /*00a0*/ 	.short	0x0004
        /*00a2*/ 	.short	0x001c
        /*00a4*/ 	.byte	0x00, 0xf0, 0x11, 0x00


	//----- nvinfo : EIATTR_KPARAM_INFO
	.align		4
.L_36:
        /*00a8*/ 	.byte	0x04, 0x17
        /*00aa*/ 	.short	(.L_38 - .L_37)
.L_37:
        /*00ac*/ 	.word	0x00000000
        /*00b0*/ 	.short	0x0003
        /*00b2*/ 	.short	0x0018
        /*00b4*/ 	.byte	0x00, 0xf0, 0x11, 0x00


	//----- nvinfo : EIATTR_KPARAM_INFO
	.align		4
.L_38:
        /*00b8*/ 	.byte	0x04, 0x17
        /*00ba*/ 	.short	(.L_40 - .L_39)
.L_39:
        /*00bc*/ 	.word	0x00000000
        /*00c0*/ 	.short	0x0002
        /*00c2*/ 	.short	0x0010
        /*00c4*/ 	.byte	0x00, 0xf4, 0x21, 0x00


	//----- nvinfo : EIATTR_KPARAM_INFO
	.align		4
.L_40:
        /*00c8*/ 	.byte	0x04, 0x17
        /*00ca*/ 	.short	(.L_42 - .L_41)
.L_41:
        /*00cc*/ 	.word	0x00000000
        /*00d0*/ 	.short	0x0001
        /*00d2*/ 	.short	0x0008
        /*00d4*/ 	.byte	0x00, 0xf4, 0x21, 0x00


	//----- nvinfo : EIATTR_KPARAM_INFO
	.align		4
.L_42:
        /*00d8*/ 	.byte	0x04, 0x17
        /*00da*/ 	.short	(.L_44 - .L_43)
.L_43:
        /*00dc*/ 	.word	0x00000000
        /*00e0*/ 	.short	0x0000
        /*00e2*/ 	.short	0x0000
        /*00e4*/ 	.byte	0x00, 0xf4, 0x21, 0x00


	//----- nvinfo : EIATTR_EXPLICIT_CLUSTER
	.align		4
.L_44:
        /*00e8*/ 	.byte	0x01, 0x3e
	.zero		2


	//----- nvinfo : EIATTR_CTA_PER_CLUSTER
	.align		4
        /*00ec*/ 	.byte	0x04, 0x3d
        /*00ee*/ 	.short	(.L_46 - .L_45)
.L_45:
        /*00f0*/ 	.word	0x00000002
        /*00f4*/ 	.word	0x00000001
        /*00f8*/ 	.word	0x00000001


	//----- nvinfo : EIATTR_AT_ENTRY_FRAGMENTS
	.align		4
.L_46:
        /*00fc*/ 	.byte	0x04, 0x4f
        /*00fe*/ 	.short	(.L_48 - .L_47)


	//   ....[0]....
.L_47:
        /*0100*/ 	.word	0x00000004


	//----- nvinfo : EIATTR_RESERVED_SMEM_USED
	.align		4
.L_48:
        /*0104*/ 	.byte	0x01, 0x41
	.zero		2


	//----- nvinfo : EIATTR_SPARSE_MMA_MASK
	.align		4
        /*0108*/ 	.byte	0x03, 0x50
        /*010a*/ 	.short	0x0000


	//----- nvinfo : EIATTR_TCGEN05_1CTA_USED
	.align		4
        /*010c*/ 	.byte	0x01, 0x51
	.zero		2


	//----- nvinfo : EIATTR_MAXREG_COUNT
	.align		4
        /*0110*/ 	.byte	0x03, 0x1b
        /*0112*/ 	.short	0x00ff


	//----- nvinfo : EIATTR_NUM_BARRIERS
	.align		4
        /*0114*/ 	.byte	0x02, 0x4c
        /*0116*/ 	.byte	0x01
	.zero		1


	//----- nvinfo : EIATTR_INT_WARP_WIDE_INSTR_OFFSETS
	.align		4
        /*0118*/ 	.byte	0x04, 0x31
        /*011a*/ 	.short	(.L_50 - .L_49)


	//   ....[0]....
.L_49:
        /*011c*/ 	.word	0x00002290


	//   ....[1]....
        /*0120*/ 	.word	0x000024a0


	//   ....[2]....
        /*0124*/ 	.word	0x00002540


	//   ....[3]....
        /*0128*/ 	.word	0x00008f00


	//   ....[4]....
        /*012c*/ 	.word	0x00008f50


	//----- nvinfo : EIATTR_COOP_GROUP_MASK_REGIDS
	.align		4
.L_50:
        /*0130*/ 	.byte	0x04, 0x29
        /*0132*/ 	.short	(.L_52 - .L_51)


	//   ....[0]....
.L_51:
        /*0134*/ 	.word	0xffffffff


	//   ....[1]....
        /*0138*/ 	.word	0xffffffff


	//   ....[2]....
        /*013c*/ 	.word	0xffffffff


	//   ....[3]....
        /*0140*/ 	.word	0xffffffff


	//----- nvinfo : EIATTR_COOP_GROUP_INSTR_OFFSETS
	.align		4
.L_52:
        /*0144*/ 	.byte	0x04, 0x28
        /*0146*/ 	.short	(.L_54 - .L_53)


	//   ....[0]....
.L_53:
        /*0148*/ 	.word	0x00000060


	//   ....[1]....
        /*014c*/ 	.word	0x00000310


	//   ....[2]....
        /*0150*/ 	.word	0x00008da0


	//   ....[3]....
        /*0154*/ 	.word	0x00009000


	//----- nvinfo : EIATTR_VRC_CTA_INIT_COUNT
	.align		4
.L_54:
        /*0158*/ 	.byte	0x02, 0x4a
        /*015a*/ 	.byte	0x80
	.zero		1


	//----- nvinfo : EIATTR_MBARRIER_INSTR_OFFSETS
	.align		4
        /*015c*/ 	.byte	0x04, 0x39
        /*015e*/ 	.short	(.L_56 - .L_55)


	//   ....[0]....
.L_55:
        /*0160*/ 	.word	0x00002670
        /*0164*/ 	.word	0x000000ff
        /*0168*/ 	.word	0x00000000
        /*016c*/ 	.short	0x0100
        /*016e*/ 	.byte	0x1c
	.zero		1


	//   ....[1]....
        /*0170*/ 	.word	0x000027a0
        /*0174*/ 	.word	0x000000ff
        /*0178*/ 	.word	0x00012008
        /*017c*/ 	.short	0x0100
        /*017e*/ 	.byte	0x1d
	.zero		1


	//   ....[2]....
        /*0180*/ 	.word	0x00006f00
        /*0184*/ 	.word	0x000000ff
        /*0188*/ 	.word	0x00000000
        /*018c*/ 	.short	0x010a
        /*018e*/ 	.byte	0x21
	.zero		1


	//   ....[3]....
        /*0190*/ 	.word	0x00008520
        /*0194*/ 	.word	0x000000ff
        /*0198*/ 	.word	0x00000000
        /*019c*/ 	.short	0x010a
        /*019e*/ 	.byte	0x1c
	.zero		1


	//   ....[4]....
        /*01a0*/ 	.word	0x00008620
        /*01a4*/ 	.word	0x000000ff
        /*01a8*/ 	.word	0x00012000
        /*01ac*/ 	.short	0x0108
        /*01ae*/ 	.byte	0x1d
	.zero		1


	//   ....[5]....
        /*01b0*/ 	.word	0x00008660
        /*01b4*/ 	.word	0x000000ff
        /*01b8*/ 	.word	0x00012008
        /*01bc*/ 	.short	0x0108
        /*01be*/ 	.byte	0x1d
	.zero		1


	//   ....[6]....
        /*01c0*/ 	.word	0x00009020
        /*01c4*/ 	.word	0x000000ff
        /*01c8*/ 	.word	0x00000000
        /*01cc*/ 	.short	0x010a
        /*01ce*/ 	.byte	0x21
	.zero		1


	//   ....[7]....
        /*01d0*/ 	.word	0x00009050
        /*01d4*/ 	.word	0x000000ff
        /*01d8*/ 	.word	0x00000000
        /*01dc*/ 	.short	0x010a
        /*01de*/ 	.byte	0x1c
	.zero		1


	//----- nvinfo : EIATTR_NUM_MBARRIERS
	.align		4
.L_56:
        /*01e0*/ 	.byte	0x03, 0x38
        /*01e2*/ 	.short	0x0002


	//----- nvinfo : EIATTR_EXIT_INSTR_OFFSETS
	.align		4
        /*01e4*/ 	.byte	0x04, 0x1c
        /*01e6*/ 	.short	(.L_58 - .L_57)


	//   ....[0]....
.L_57:
        /*01e8*/ 	.word	0x00009010


	//----- nvinfo : EIATTR_REQNTID
	.align		4
.L_58:
        /*01ec*/ 	.byte	0x04, 0x10
        /*01ee*/ 	.short	(.L_60 - .L_59)
.L_59:
        /*01f0*/ 	.word	0x00000080
        /*01f4*/ 	.word	0x00000001
        /*01f8*/ 	.word	0x00000001


	//----- nvinfo : EIATTR_CRS_STACK_SIZE
	.align		4
.L_60:
        /*01fc*/ 	.byte	0x04, 0x1e
        /*01fe*/ 	.short	(.L_62 - .L_61)
.L_61:
        /*0200*/ 	.word	0x00000000


	//----- nvinfo : EIATTR_CBANK_PARAM_SIZE
	.align		4
.L_62:
        /*0204*/ 	.byte	0x03, 0x19
        /*0206*/ 	.short	0x0050


	//----- nvinfo : EIATTR_PARAM_CBANK
	.align		4
        /*0208*/ 	.byte	0x04, 0x0a
        /*020a*/ 	.short	(.L_64 - .L_63)
	.align		4
.L_63:
        /*020c*/ 	.word	index@(.nv.constant0.matmul_kernel)
        /*0210*/ 	.short	0x0380
        /*0212*/ 	.short	0x0050


	//----- nvinfo : EIATTR_SW_WAR
	.align		4
.L_64:
        /*0214*/ 	.byte	0x04, 0x36
        /*0216*/ 	.short	(.L_66 - .L_65)
.L_65:
        /*0218*/ 	.word	0x00000008
.L_66:


//--------------------- .nv.compat                --------------------------
	.section	.nv.compat,"",@"SHT_CUDA_COMPAT_INFO"
	.align	4
        /*0000*/ 	.byte	0x02, 0x02, 0x02, 0x00, 0x02, 0x05, 0x05, 0x00, 0x02, 0x03, 0x00, 0x00, 0x02, 0x06, 0x01, 0x00


//--------------------- .nv.callgraph             --------------------------
	.section	.nv.callgraph,"",@"SHT_CUDA_CALLGRAPH"
	.align	4
	.sectionentsize	8
	.align		4
        /*0000*/ 	.word	0x00000000
	.align		4
        /*0004*/ 	.word	0xffffffff
	.align		4
        /*0008*/ 	.word	0x00000000
	.align		4
        /*000c*/ 	.word	0xfffffffe
	.align		4
        /*0010*/ 	.word	0x00000000
	.align		4
        /*0014*/ 	.word	0xfffffffd
	.align		4
        /*0018*/ 	.word	0x00000000
	.align		4
        /*001c*/ 	.word	0xfffffffc


//--------------------- .text.matmul_kernel       --------------------------
	.section	.text.matmul_kernel,"ax",@progbits
	.align	128
        .global         matmul_kernel
        .type           matmul_kernel,@function
        .size           matmul_kernel,(.L_x_20 - matmul_kernel)
        .other          matmul_kernel,@"STO_CUDA_ENTRY STV_DEFAULT"
matmul_kernel:
.text.matmul_kernel:
[----:B------:R-:W1:Y:S01]  /*0000*/  LDC R1, c[0x0][0x37c] ;  /* 0x0000df00ff017b82 */ /* 0x000e620000000800 */
[----:B------:R-:W2:Y:S02]  /*0010*/  S2R R34, SR_TID.X ;  /* 0x0000000000227919 */ /* 0x000ea40000002100 */
[----:B--2---:R-:W-:-:S13]  /*0020*/  ISETP.GE.U32.AND P0, PT, R34, 0x20, PT ;  /* 0x000000202200780c */ /* 0x004fda0003f06070 */
[----:B------:R-:W-:Y:S02]  /*0030*/  VOTEU.ANY UP0, P0 ;  /* 0x0000000000ff7886 */ /* 0x000fe40000000100 */
[----:B-1----:R-:W-:Y:S05]  /*0040*/  BRA.U UP0, `(.L_x_0) ;  /* 0x0000000100b47547 */ /* 0x002fea000b800000 */
[----:B------:R-:W1:Y:S01]  /*0050*/  S2UR UR6, SR_CgaCtaId ;  /* 0x00000000000679c3 */ /* 0x000e620000008800 */
[----:B------:R-:W-:Y:S01]  /*0060*/  NOP ;  /* 0x0000000000007918 */ /* 0x000fe20000000000 */
[----:B------:R-:W-:Y:S02]  /*0070*/  UMOV UR4, 0x40 ;  /* 0x0000004000047882 */ /* 0x000fe40000000000 */
[----:B-1----:R-:W-:-:S09]  /*0080*/  ULEA UR4, UR6, UR4, 0x18 ;  /* 0x0000000406047291 */ /* 0x002fd2000f8ec0ff */
[----:B------:R-:W1:Y:S01]  /*0090*/  LDS.U8 R0, [UR4] ;  /* 0x00000004ff007984 */ /* 0x000e620008000000 */
[----:B------:R-:W-:Y:S02]  /*00a0*/  UMOV UR4, 0x400 ;  /* 0x0000040000047882 */ /* 0x000fe40000000000 */
[----:B------:R-:W-:Y:S01]  /*00b0*/  ULEA UR4, UR6, UR4, 0x18 ;  /* 0x0000000406047291 */ /* 0x000fe2000f8ec0ff */
[----:B-1----:R-:W-:-:S13]  /*00c0*/  ISETP.NE.AND P0, PT, R0, RZ, PT ;  /* 0x000000ff0000720c */ /* 0x002fda0003f05270 */
[----:B------:R-:W-:Y:S05]  /*00d0*/  @P0 BRA `(.L_x_1) ;  /* 0x0000000000780947 */ /* 0x000fea0003800000 */
[----:B------:R-:W-:-:S13]  /*00e0*/  ELECT P0, URZ, PT ;  /* 0x0000000000ff782f */ /* 0x000fda0003800000 */
[----:B------:R-:W-:Y:S05]  /*00f0*/  @!P0 BRA `(.L_x_2) ;  /* 0x0000000000808947 */ /* 0x000fea0003800000 */
[----:B------:R-:W-:Y:S01]  /*0100*/  UMOV UR5, 0x1 ;  /* 0x0000000100057882 */ /* 0x000fe20000000000 */
[----:B------:R-:W-:-:S04]  /*0110*/  IMAD.MOV.U32 R4, RZ, RZ, 0x1 ;  /* 0x00000001ff047424 */ /* 0x000fc800078e00ff */
[----:B------:R-:W-:Y:S04]  /*0120*/  DEPBAR.LE SB1, 0x36 ;  /* 0x00009d800000791a */ /* 0x000fe80000000000 */
[----:B------:R-:W1:Y:S02]  /*0130*/  UTCATOMSWS.FIND_AND_SET.ALIGN UP1, UR5, UR5 ;  /* 0x00000005000575e3 */ /* 0x000e640008020800 */
[----:B-1----:R-:W-:-:S04]  /*0140*/  PLOP3.LUT P0, PT, PT, PT, UP1, 0x80, 0x8 ;  /* 0x000000000008781c */ /* 0x002fc80003f0f018 */
[----:B------:R-:W-:-:S04]  /*0150*/  SEL R0, RZ, 0xffffffff, !P0 ;  /* 0xffffffffff007807 */ /* 0x000fc80004000000 */
[----:B------:R-:W-:Y:S01]  /*0160*/  ISETP.NE.AND P0, PT, R0, RZ, PT ;  /* 0x000000ff0000720c */ /* 0x000fe20003f05270 */
[----:B------:R-:W-:-:S12]  /*0170*/  IMAD.U32 R0, RZ, RZ, UR5 ;  /* 0x00000005ff007e24 */ /* 0x000fd8000f8e00ff */
[----:B------:R-:W-:Y:S05]  /*0180*/  @P0 BRA `(.L_x_3) ;  /* 0x0000000000240947 */ /* 0x000fea0003800000 */
.L_x_4:
[----:B------:R-:W-:Y:S05]  /*0190*/  NANOSLEEP 0x64 ;  /* 0x000000640000795d */ /* 0x000fea0003800000 */
[----:B------:R-:W-:-:S05]  /*01a0*/  UMOV UR5, 0x1 ;  /* 0x0000000100057882 */ /* 0x000fca0000000000 */
[----:B------:R-:W-:Y:S04]  /*01b0*/  DEPBAR.LE SB1, 0x36 ;  /* 0x00009d800000791a */ /* 0x000fe80000000000 */
[----:B------:R-:W1:Y:S02]  /*01c0*/  UTCATOMSWS.FIND_AND_SET.ALIGN UP1, UR5, UR5 ;  /* 0x00000005000575e3 */ /* 0x000e640008020800 */
[----:B-1----:R-:W-:-:S04]  /*01d0*/  PLOP3.LUT P0, PT, PT, PT, UP1, 0x80, 0x8 ;  /* 0x000000000008781c */ /* 0x002fc80003f0f018 */
[----:B------:R-:W-:-:S04]  /*01e0*/  SEL R0, RZ, 0xffffffff, !P0 ;  /* 0xffffffffff007807 */ /* 0x000fc80004000000 */
[----:B------:R-:W-:Y:S01]  /*01f0*/  ISETP.NE.AND P0, PT, R0, RZ, PT ;  /* 0x000000ff0000720c */ /* 0x000fe20003f05270 */
[----:B------:R-:W-:-:S12]  /*0200*/  IMAD.U32 R0, RZ, RZ, UR5 ;  /* 0x00000005ff007e24 */ /* 0x000fd8000f8e00ff */
[----:B------:R-:W-:Y:S05]  /*0210*/  @!P0 BRA `(.L_x_4) ;  /* 0xfffffffc00dc8947 */ /* 0x000fea000383ffff */
.L_x_3:
[----:B------:R-:W-:Y:S01]  /*0220*/  VIADD R3, R0, 0x10 ;  /* 0x0000001000037836 */ /* 0x000fe20000000000 */
[----:B------:R-:W-:Y:S01]  /*0230*/  UMOV UR5, 0x50 ;  /* 0x0000005000057882 */ /* 0x000fe20000000000 */
[----:B------:R-:W-:Y:S01]  /*0240*/  SHF.L.U32 R2, R4, R0, RZ ;  /* 0x0000000004027219 */ /* 0x000fe200000006ff */
[----:B------:R-:W-:Y:S01]  /*0250*/  ULEA UR5, UR6, UR5, 0x18 ;  /* 0x0000000506057291 */ /* 0x000fe2000f8ec0ff */
[----:B------:R-:W-:Y:S01]  /*0260*/  IMAD.SHL.U32 R0, R0, 0x20, RZ ;  /* 0x0000002000007824 */ /* 0x000fe200078e00ff */
[----:B------:R-:W-:-:S04]  /*0270*/  SHF.L.U32 R3, R4, R3, RZ ;  /* 0x0000000304037219 */ /* 0x000fc800000006ff */
[----:B------:R-:W-:-:S05]  /*0280*/  LOP3.LUT R2, R3, R2, RZ, 0xfc, !PT ;  /* 0x0000000203027212 */ /* 0x000fca00078efcff */
[----:B------:R1:W-:Y:S04]  /*0290*/  ATOMS.OR RZ, [UR5], R2 ;  /* 0x00000002ffff798c */ /* 0x0003e8000b000005 */
[----:B------:R1:W-:Y:S01]  /*02a0*/  STS [UR4], R0 ;  /* 0x00000000ff007988 */ /* 0x0003e20008000804 */
[----:B------:R-:W-:Y:S05]  /*02b0*/  BRA `(.L_x_2) ;  /* 0x0000000000107947 */ /* 0x000fea0003800000 */
.L_x_1:
[----:B------:R-:W-:Y:S01]  /*02c0*/  IMAD.MOV.U32 R0, RZ, RZ, -0x1 ;  /* 0xffffffffff007424 */ /* 0x000fe200078e00ff */
[----:B------:R-:W-:-:S04]  /*02d0*/  MOV R2, 0x300 ;  /* 0x0000030000027802 */ /* 0x000fc80000000f00 */
[----:B------:R1:W-:Y:S03]  /*02e0*/  STS [UR4], R0 ;  /* 0x00000000ff007988 */ /* 0x0003e60008000804 */
[----:B-1----:R-:W-:Y:S05]  /*02f0*/  CALL.REL.NOINC `($__internal_1_$__cuda_sm10x_tcgen05_guardrail_trap_phase_invalid_during_alloc) ;  /* 0x0000008c006c7944 */ /* 0x002fea0003c00000 */
.L_x_2:
[----:B------:R-:W-:Y:S05]  /*0300*/  WARPSYNC.ALL ;  /* 0x0000000000007948 */ /* 0x000fea0003800000 */
[----:B------:R-:W-:Y:S01]  /*0310*/  NOP ;  /* 0x0000000000007918 */ /* 0x000fe20000000000 */
.L_x_0:
[----:B------:R-:W2:Y:S08]  /*0320*/  LDC.64 R44, c[0x0][0x398] ;  /* 0x0000e600ff2c7b82 */ /* 0x000eb00000000a00 */
[----:B------:R-:W3:Y:S02]  /*0330*/  S2UR UR5, SR_CgaSize ;  /* 0x00000000000579c3 */ /* 0x000ee40000008a00 */
[----:B---3--:R-:W-:-:S12]  /*0340*/  UIMAD UR5, UR5, -0xa0, URZ ;  /* 0xffffff60050578a4 */ /* 0x008fd8000f8e02ff */
[----:B------:R-:W3:Y:S01]  /*0350*/  LDCU UR5, c[0x0][UR5+0x2b0] ;  /* 0x00005600050577ac */ /* 0x000ee20008000800 */
[----:B------:R-:W-:Y:S01]  /*0360*/  IMAD.SHL.U32 R8, R34, 0x4, RZ ;  /* 0x0000000422087824 */ /* 0x000fe200078e00ff */
[----:B------:R-:W4:Y:S01]  /*0370*/  LDCU UR32, c[0x0][0x3a0] ;  /* 0x00007400ff2077ac */ /* 0x000f220008000800 */
[----:B------:R-:W5:Y:S01]  /*0380*/  S2UR UR4, SR_CTAID.X ;  /* 0x00000000000479c3 */ /* 0x000f620000002500 */
[----:B------:R-:W1:Y:S01]  /*0390*/  LDCU.64 UR16, c[0x0][0x3a8] ;  /* 0x00007500ff1077ac */ /* 0x000e620008000a00 */
[----:B------:R-:W-:Y:S01]  /*03a0*/  UMOV UR29, 0x400 ;  /* 0x00000400001d7882 */ /* 0x000fe20000000000 */
[----:B------:R-:W1:Y:S01]  /*03b0*/  LDCU.128 UR20, c[0x0][0x380] ;  /* 0x00007000ff1477ac */ /* 0x000e620008000c00 */
[----:B------:R-:W1:Y:S01]  /*03c0*/  LDCU UR9, c[0x0][0x3b0] ;  /* 0x00007600ff0977ac */ /* 0x000e620008000800 */
[----:B------:R-:W-:Y:S01]  /*03d0*/  UMOV UR7, 0x1 ;  /* 0x0000000100077882 */ /* 0x000fe20000000000 */
[----:B----4-:R-:W-:Y:S01]  /*03e0*/  UIADD3 UR12, UPT, UPT, UR32, 0x3f, URZ ;  /* 0x0000003f200c7890 */ /* 0x010fe2000fffe0ff */
[----:B-12---:R-:W-:Y:S01]  /*03f0*/  VIADD R0, R45, 0x3f ;  /* 0x0000003f2d007836 */ /* 0x006fe20000000000 */
[----:B------:R-:W-:Y:S01]  /*0400*/  IABS R13, R44 ;  /* 0x0000002c000d7213 */ /* 0x000fe20000000000 */
[----:B------:R-:W1:Y:S01]  /*0410*/  LDCU.64 UR38, c[0x0][0x358] ;  /* 0x00006b00ff2677ac */ /* 0x000e620008000a00 */
[----:B------:R-:W-:Y:S01]  /*0420*/  IABS R43, R45 ;  /* 0x0000002d002b7213 */ /* 0x000fe20000000000 */
[----:B------:R-:W-:Y:S01]  /*0430*/  IMAD.U32 R48, RZ, RZ, UR16 ;  /* 0x00000010ff307e24 */ /* 0x000fe2000f8e00ff */
[----:B------:R-:W-:Y:S01]  /*0440*/  SHF.R.S32.HI R3, RZ, 0x1f, R0 ;  /* 0x0000001fff037819 */ /* 0x000fe20000011400 */
[----:B------:R-:W-:Y:S01]  /*0450*/  UISETP.GT.AND UP1, UPT, UR12, 0x3f, UPT ;  /* 0x0000003f0c00788c */ /* 0x000fe2000bf24270 */
[----:B------:R-:W-:Y:S01]  /*0460*/  IMAD.U32 R50, RZ, RZ, UR16 ;  /* 0x00000010ff327e24 */ /* 0x000fe2000f8e00ff */
[----:B-----5:R-:W-:-:S02]  /*0470*/  I2FP.F32.U32 R5, UR4 ;  /* 0x0000000400057c45 */ /* 0x020fc40008201000 */
[----:B------:R-:W-:Y:S01]  /*0480*/  LEA.HI R3, R3, R0, RZ, 0x6 ;  /* 0x0000000003037211 */ /* 0x000fe200078f30ff */
[----:B------:R-:W-:Y:S02]  /*0490*/  USEL UR6, URZ, 0x4, !UP1 ;  /* 0x00000004ff067887 */ /* 0x000fe4000c800000 */
[----:B---3--:R-:W-:Y:S01]  /*04a0*/  FMUL R5, R5, UR5 ;  /* 0x0000000505057c20 */ /* 0x008fe20008400000 */
[----:B------:R-:W-:Y:S01]  /*04b0*/  SHF.R.S32.HI R3, RZ, 0x6, R3 ;  /* 0x00000006ff037819 */ /* 0x000fe20000011403 */
[----:B------:R-:W2:Y:S02]  /*04c0*/  S2UR UR5, SR_CgaCtaId ;  /* 0x00000000000579c3 */ /* 0x000ea40000008800 */
[----:B------:R-:W-:Y:S02]  /*04d0*/  IMAD.U32 R61, RZ, RZ, UR6 ;  /* 0x00000006ff3d7e24 */ /* 0x000fe4000f8e00ff */
[----:B------:R-:W-:Y:S01]  /*04e0*/  IMAD.SHL.U32 R4, R3, 0x8, RZ ;  /* 0x0000000803047824 */ /* 0x000fe200078e00ff */
[----:B------:R-:W-:Y:S04]  /*04f0*/  F2I.U32.TRUNC.NTZ R5, R5 ;  /* 0x0000000500057305 */ /* 0x000fe8000020f000 */
[----:B------:R-:W-:-:S04]  /*0500*/  IABS R7, R4 ;  /* 0x0000000400077213 */ /* 0x000fc80000000000 */
[----:B------:R-:W3:Y:S01]  /*0510*/  I2F.RP R0, R7 ;  /* 0x0000000700007306 */ /* 0x000ee20000209400 */
[----:B--2---:R-:W-:Y:S02]  /*0520*/  USHF.L.U32 UR4, UR5, 0x5, URZ ;  /* 0x0000000505047899 */ /* 0x004fe400080006ff */
[----:B------:R-:W-:-:S05]  /*0530*/  ULEA UR29, UR5, UR29, 0x18 ;  /* 0x0000001d051d7291 */ /* 0x000fca000f8ec0ff */
[----:B---3--:R-:W2:Y:S01]  /*0540*/  MUFU.RCP R0, R0 ;  /* 0x0000000000007308 */ /* 0x008ea20000001000 */
[----:B------:R-:W-:Y:S02]  /*0550*/  ULOP3.LUT UR4, UR4, 0x20, URZ, 0xc0, !UPT ;  /* 0x0000002004047892 */ /* 0x000fe4000f8ec0ff */
[----:B------:R-:W-:-:S07]  /*0560*/  UIADD3 UR33, UPT, UPT, UR29, 0x12000, URZ ;  /* 0x000120001d217890 */ /* 0x000fce000fffe0ff */
[----:B------:R-:W-:Y:S01]  /*0570*/  UMOV UR28, UR33 ;  /* 0x00000021001c7c82 */ /* 0x000fe20008000000 */
[----:B--2---:R-:W-:Y:S01]  /*0580*/  VIADD R2, R0, 0xffffffe ;  /* 0x0ffffffe00027836 */ /* 0x004fe20000000000 */
[----:B------:R-:W-:-:S03]  /*0590*/  IABS R0, R5 ;  /* 0x0000000500007213 */ /* 0x000fc60000000000 */
[----:B------:R2:W3:Y:S02]  /*05a0*/  F2I.FTZ.U32.TRUNC.NTZ R3, R2 ;  /* 0x0000000200037305 */ /* 0x0004e4000021f000 */
[----:B--2---:R-:W-:Y:S02]  /*05b0*/  IMAD.MOV.U32 R2, RZ, RZ, RZ ;  /* 0x000000ffff027224 */ /* 0x004fe400078e00ff */
[----:B---3--:R-:W-:-:S04]  /*05c0*/  IMAD.MOV R6, RZ, RZ, -R3 ;  /* 0x000000ffff067224 */ /* 0x008fc800078e0a03 */
[----:B------:R-:W-:Y:S01]  /*05d0*/  IMAD R9, R6, R7, RZ ;  /* 0x0000000706097224 */ /* 0x000fe200078e02ff */
[----:B------:R-:W-:-:S03]  /*05e0*/  IABS R6, R4 ;  /* 0x0000000400067213 */ /* 0x000fc60000000000 */
[----:B------:R-:W-:-:S04]  /*05f0*/  IMAD.HI.U32 R3, R3, R9, R2 ;  /* 0x0000000903037227 */ /* 0x000fc800078e0002 */
[----:B------:R-:W-:Y:S02]  /*0600*/  IMAD.MOV R2, RZ, RZ, -R6 ;  /* 0x000000ffff027224 */ /* 0x000fe400078e0a06 */
[----:B------:R-:W-:-:S04]  /*0610*/  IMAD.HI.U32 R3, R3, R0, RZ ;  /* 0x0000000003037227 */ /* 0x000fc800078e00ff */
[----:B------:R-:W-:Y:S01]  /*0620*/  IMAD R0, R3, R2, R0 ;  /* 0x0000000203007224 */ /* 0x000fe200078e0200 */
[----:B------:R-:W-:Y:S04]  /*0630*/  BAR.SYNC.DEFER_BLOCKING 0x0 ;  /* 0x0000000000007b1d */ /* 0x000fe80000010000 */
[----:B------:R-:W-:-:S13]  /*0640*/  ISETP.GT.U32.AND P1, PT, R7, R0, PT ;  /* 0x000000000700720c */ /* 0x000fda0003f24070 */
[----:B------:R-:W-:Y:S02]  /*0650*/  @!P1 IMAD.IADD R0, R0, 0x1, -R7 ;  /* 0x0000000100009824 */ /* 0x000fe400078e0a07 */
[----:B------:R-:W-:Y:S01]  /*0660*/  @!P1 VIADD R3, R3, 0x1 ;  /* 0x0000000103039836 */ /* 0x000fe20000000000 */
[----:B------:R-:W-:Y:S02]  /*0670*/  ISETP.NE.AND P1, PT, R4, RZ, PT ;  /* 0x000000ff0400720c */ /* 0x000fe40003f25270 */
[----:B------:R-:W-:Y:S02]  /*0680*/  ISETP.GE.U32.AND P0, PT, R0, R7, PT ;  /* 0x000000070000720c */ /* 0x000fe40003f06070 */
[----:B------:R-:W-:-:S04]  /*0690*/  LOP3.LUT R0, R5, R4, RZ, 0x3c, !PT ;  /* 0x0000000405007212 */ /* 0x000fc800078e3cff */
[----:B------:R-:W-:Y:S01]  /*06a0*/  ISETP.GE.AND P2, PT, R0, RZ, PT ;  /* 0x000000ff0000720c */ /* 0x000fe20003f46270 */
[----:B------:R-:W-:-:S06]  /*06b0*/  VIADD R0, R44, 0x3f ;  /* 0x0000003f2c007836 */ /* 0x000fcc0000000000 */
[----:B------:R-:W-:-:S04]  /*06c0*/  @P0 VIADD R3, R3, 0x1 ;  /* 0x0000000103030836 */ /* 0x000fc80000000000 */
[----:B------:R-:W-:Y:S01]  /*06d0*/  IMAD.MOV.U32 R2, RZ, RZ, R3 ;  /* 0x000000ffff027224 */ /* 0x000fe200078e0003 */
[----:B------:R-:W-:-:S03]  /*06e0*/  SHF.R.S32.HI R3, RZ, 0x1f, R0 ;  /* 0x0000001fff037819 */ /* 0x000fc60000011400 */
[----:B------:R-:W-:Y:S01]  /*06f0*/  @!P2 IMAD.MOV R2, RZ, RZ, -R2 ;  /* 0x000000ffff02a224 */ /* 0x000fe200078e0a02 */
[----:B------:R-:W-:Y:S02]  /*0700*/  @!P1 LOP3.LUT R2, RZ, R4, RZ, 0x33, !PT ;  /* 0x00000004ff029212 */ /* 0x000fe400078e33ff */
[----:B------:R-:W-:-:S03]  /*0710*/  LEA.HI R3, R3, R0, RZ, 0x6 ;  /* 0x0000000003037211 */ /* 0x000fc600078f30ff */
[----:B------:R-:W-:Y:S02]  /*0720*/  IMAD.SHL.U32 R33, R2, 0x8, RZ ;  /* 0x0000000802217824 */ /* 0x000fe400078e00ff */
[----:B------:R-:W-:-:S03]  /*0730*/  IMAD.MOV R2, RZ, RZ, -R2 ;  /* 0x000000ffff027224 */ /* 0x000fc600078e0a02 */
[----:B------:R-:W-:Y:S01]  /*0740*/  LEA.HI.SX32 R3, R3, -R33, 0x1a ;  /* 0x8000002103037211 */ /* 0x000fe200078fd2ff */
[----:B------:R-:W-:-:S03]  /*0750*/  IMAD R10, R4, R2, R5 ;  /* 0x00000002040a7224 */ /* 0x000fc600078e0205 */
[----:B------:R-:W-:Y:S02]  /*0760*/  VIMNMX R11, PT, PT, R3, 0x8, PT ;  /* 0x00000008030b7848 */ /* 0x000fe40003fe0100 */
[----:B------:R-:W-:Y:S02]  /*0770*/  IABS R9, R10 ;  /* 0x0000000a00097213 */ /* 0x000fe40000000000 */
[-C--:B------:R-:W-:Y:S02]  /*0780*/  IABS R7, R11.reuse ;  /* 0x0000000b00077213 */ /* 0x080fe40000000000 */
[----:B------:R-:W-:Y:S02]  /*0790*/  IABS R4, R11 ;  /* 0x0000000b00047213 */ /* 0x000fe40000000000 */
[----:B------:R-:W2:Y:S08]  /*07a0*/  I2F.RP R0, R7 ;  /* 0x0000000700007306 */ /* 0x000eb00000209400 */
[----:B--2---:R-:W2:Y:S02]  /*07b0*/  MUFU.RCP R0, R0 ;  /* 0x0000000000007308 */ /* 0x004ea40000001000 */
[----:B--2---:R-:W-:-:S02]  /*07c0*/  VIADD R3, R0, 0xffffffe ;  /* 0x0ffffffe00037836 */ /* 0x004fc40000000000 */
[----:B------:R-:W-:-:S04]  /*07d0*/  IMAD.MOV R0, RZ, RZ, -R4 ;  /* 0x000000ffff007224 */ /* 0x000fc800078e0a04 */
[----:B------:R-:W-:Y:S08]  /*07e0*/  I2F.RP R4, R43 ;  /* 0x0000002b00047306 */ /* 0x000ff00000209400 */
[----:B------:R-:W2:Y:S02]  /*07f0*/  F2I.FTZ.U32.TRUNC.NTZ R3, R3 ;  /* 0x0000000300037305 */ /* 0x000ea4000021f000 */
[----:B--2---:R-:W-:-:S04]  /*0800*/  IMAD.MOV R6, RZ, RZ, -R3 ;  /* 0x000000ffff067224 */ /* 0x004fc800078e0a03 */
[----:B------:R-:W-:Y:S02]  /*0810*/  IMAD.MOV.U32 R2, RZ, RZ, R6 ;  /* 0x000000ffff027224 */ /* 0x000fe400078e0006 */
[----:B------:R-:W-:Y:S02]  /*0820*/  MUFU.RCP R6, R4 ;  /* 0x0000000400067308 */ /* 0x000fe40000001000 */
[----:B------:R-:W-:Y:S02]  /*0830*/  IMAD R5, R2, R7, RZ ;  /* 0x0000000702057224 */ /* 0x000fe400078e02ff */
[----:B------:R-:W-:-:S04]  /*0840*/  IMAD.MOV.U32 R2, RZ, RZ, RZ ;  /* 0x000000ffff027224 */ /* 0x000fc800078e00ff */
[----:B------:R-:W-:Y:S01]  /*0850*/  IMAD.HI.U32 R2, R3, R5, R2 ;  /* 0x0000000503027227 */ /* 0x000fe200078e0002 */
[----:B------:R-:W-:Y:S01]  /*0860*/  SHF.R.S32.HI R5, RZ, 0x6, R34 ;  /* 0x00000006ff057819 */ /* 0x000fe20000011422 */
[----:B------:R-:W2:Y:S03]  /*0870*/  I2F.RP R3, R13 ;  /* 0x0000000d00037306 */ /* 0x000ea60000209400 */
[----:B------:R-:W-:Y:S01]  /*0880*/  SGXT R5, R5, 0x1 ;  /* 0x000000010505781a */ /* 0x000fe20000000200 */
[----:B------:R-:W-:-:S03]  /*0890*/  IMAD.HI.U32 R2, R2, R9, RZ ;  /* 0x0000000902027227 */ /* 0x000fc600078e00ff */
[----:B------:R-:W-:Y:S01]  /*08a0*/  LOP3.LUT R5, R5, 0x90, RZ, 0xc0, !PT ;  /* 0x0000009005057812 */ /* 0x000fe200078ec0ff */
[----:B------:R-:W-:-:S03]  /*08b0*/  IMAD R0, R2, R0, R9 ;  /* 0x0000000002007224 */ /* 0x000fc600078e0209 */
[----:B------:R-:W-:Y:S01]  /*08c0*/  LOP3.LUT R8, R5, 0x7c, R8, 0x78, !PT ;  /* 0x0000007c05087812 */ /* 0x000fe200078e7808 */
[----:B------:R-:W-:Y:S01]  /*08d0*/  IMAD.SHL.U32 R5, R34, 0x80, RZ ;  /* 0x0000008022057824 */ /* 0x000fe200078e00ff */
[----:B------:R-:W-:Y:S01]  /*08e0*/  ISETP.GT.U32.AND P1, PT, R7, R0, PT ;  /* 0x000000000700720c */ /* 0x000fe20003f24070 */
[----:B--2---:R-:W2:Y:S03]  /*08f0*/  MUFU.RCP R3, R3 ;  /* 0x0000000300037308 */ /* 0x004ea60000001000 */
[----:B------:R-:W-:Y:S02]  /*0900*/  LOP3.LUT R4, R5, 0x1f80, RZ, 0xc0, !PT ;  /* 0x00001f8005047812 */ /* 0x000fe400078ec0ff */
[----:B------:R-:W-:-:S07]  /*0910*/  LOP3.LUT R5, R8, 0x1000, R5, 0xf8, !PT ;  /* 0x0000100008057812 */ /* 0x000fce00078ef805 */
[----:B------:R-:W-:Y:S02]  /*0920*/  @!P1 IMAD.IADD R0, R0, 0x1, -R7 ;  /* 0x0000000100009824 */ /* 0x000fe400078e0a07 */
[----:B------:R-:W-:Y:S01]  /*0930*/  @!P1 VIADD R2, R2, 0x1 ;  /* 0x0000000102029836 */ /* 0x000fe20000000000 */
[----:B------:R-:W-:Y:S02]  /*0940*/  ISETP.NE.AND P1, PT, R11, RZ, PT ;  /* 0x000000ff0b00720c */ /* 0x000fe40003f25270 */
[----:B------:R-:W-:Y:S01]  /*0950*/  ISETP.GE.U32.AND P0, PT, R0, R7, PT ;  /* 0x000000070000720c */ /* 0x000fe20003f06070 */
[----:B--2---:R-:W-:Y:S01]  /*0960*/  VIADD R3, R3, 0xffffffe ;  /* 0x0ffffffe03037836 */ /* 0x004fe20000000000 */
[----:B------:R-:W-:Y:S02]  /*0970*/  LOP3.LUT R0, R10, R11, RZ, 0x3c, !PT ;  /* 0x0000000b0a007212 */ /* 0x000fe400078e3cff */
[----:B------:R-:W-:Y:S02]  /*0980*/  LOP3.LUT R7, R34, 0x40, RZ, 0xc0, !PT ;  /* 0x0000004022077812 */ /* 0x000fe400078ec0ff */
[----:B------:R-:W-:Y:S01]  /*0990*/  ISETP.GE.AND P2, PT, R0, RZ, PT ;  /* 0x000000ff0000720c */ /* 0x000fe20003f46270 */
[----:B------:R-:W-:Y:S01]  /*09a0*/  IMAD.SHL.U32 R0, R34, 0x10, RZ ;  /* 0x0000001022007824 */ /* 0x000fe200078e00ff */
[----:B------:R-:W2:Y:S04]  /*09b0*/  F2I.FTZ.U32.TRUNC.NTZ R3, R3 ;  /* 0x0000000300037305 */ /* 0x000ea8000021f000 */
[----:B------:R-:W-:Y:S01]  /*09c0*/  LOP3.LUT R0, R0, 0x70, RZ, 0xc0, !PT ;  /* 0x0000007000007812 */ /* 0x000fe200078ec0ff */
[----:B------:R-:W-:-:S03]  /*09d0*/  @P0 VIADD R2, R2, 0x1 ;  /* 0x0000000102020836 */ /* 0x000fc60000000000 */
[----:B------:R-:W-:Y:S01]  /*09e0*/  LEA.HI R7, R7, R0, RZ, 0x1c ;  /* 0x0000000007077211 */ /* 0x000fe200078fe0ff */
[----:B------:R-:W-:Y:S01]  /*09f0*/  IMAD.MOV.U32 R32, RZ, RZ, R2 ;  /* 0x000000ffff207224 */ /* 0x000fe200078e0002 */
[----:B------:R-:W-:-:S03]  /*0a00*/  SHF.R.U32.HI R2, RZ, 0x5, R34 ;  /* 0x00000005ff027819 */ /* 0x000fc60000011622 */
[----:B------:R-:W-:Y:S01]  /*0a10*/  @!P2 IMAD.MOV R32, RZ, RZ, -R32 ;  /* 0x000000ffff20a224 */ /* 0x000fe200078e0a20 */
[----:B------:R-:W-:Y:S01]  /*0a20*/  @!P1 LOP3.LUT R32, RZ, R11, RZ, 0x33, !PT ;  /* 0x0000000bff209212 */ /* 0x000fe200078e33ff */
[----:B------:R-:W-:Y:S01]  /*0a30*/  IMAD.IADD R4, R4, 0x1, R7 ;  /* 0x0000000104047824 */ /* 0x000fe200078e0207 */
[----:B------:R-:W-:Y:S01]  /*0a40*/  R2UR UR8, R2 ;  /* 0x00000000020872ca */ /* 0x000fe200000e0000 */
[--C-:B--2---:R-:W-:Y:S01]  /*0a50*/  IMAD.MOV R2, RZ, RZ, -R3.reuse ;  /* 0x000000ffff027224 */ /* 0x104fe200078e0a03 */
[----:B------:R-:W-:Y:S01]  /*0a60*/  SHF.R.U32.HI R7, RZ, 0x6, R34 ;  /* 0x00000006ff077819 */ /* 0x000fe20000011622 */
[----:B------:R-:W-:Y:S01]  /*0a70*/  IMAD.MOV R0, RZ, RZ, -R32 ;  /* 0x000000ffff007224 */ /* 0x000fe200078e0a20 */
[----:B------:R-:W-:Y:S01]  /*0a80*/  LEA R32, R32, UR4, 0x6 ;  /* 0x0000000420207c11 */ /* 0x000fe2000f8e30ff */
[----:B------:R-:W-:Y:S01]  /*0a90*/  IMAD R9, R2, R13, RZ ;  /* 0x0000000d02097224 */ /* 0x000fe200078e02ff */
[----:B------:R-:W-:Y:S01]  /*0aa0*/  SGXT.U32 R7, R7, 0x1 ;  /* 0x000000010707781a */ /* 0x000fe20000000000 */
[----:B------:R-:W-:Y:S01]  /*0ab0*/  IMAD R0, R11, R0, R10 ;  /* 0x000000000b007224 */ /* 0x000fe200078e020a */
[----:B------:R-:W2:Y:S01]  /*0ac0*/  LDCU UR4, c[0x0][0x3a4] ;  /* 0x00007480ff0477ac */ /* 0x000ea20008000800 */
[----:B------:R-:W-:Y:S01]  /*0ad0*/  VIADD R10, R6, 0xffffffe ;  /* 0x0ffffffe060a7836 */ /* 0x000fe20000000000 */
[----:B------:R-:W-:Y:S01]  /*0ae0*/  LOP3.LUT R6, R34, 0x3f, RZ, 0xc0, !PT ;  /* 0x0000003f22067812 */ /* 0x000fe200078ec0ff */
[----:B------:R-:W-:Y:S01]  /*0af0*/  IMAD.IADD R33, R33, 0x1, R0 ;  /* 0x0000000121217824 */ /* 0x000fe200078e0200 */
[C---:B------:R-:W-:Y:S01]  /*0b00*/  ISETP.GE.AND P0, PT, R7.reuse, UR32, PT ;  /* 0x0000002007007c0c */ /* 0x040fe2000bf06270 */
[----:B------:R-:W-:Y:S01]  /*0b10*/  IMAD.MOV.U32 R2, RZ, RZ, RZ ;  /* 0x000000ffff027224 */ /* 0x000fe200078e00ff */
[----:B------:R-:W-:Y:S01]  /*0b20*/  LOP3.LUT R8, R7, 0x2, RZ, 0xfc, !PT ;  /* 0x0000000207087812 */ /* 0x000fe200078efcff */
[----:B------:R-:W-:Y:S01]  /*0b30*/  IMAD R33, R33, 0x40, R6 ;  /* 0x0000004021217824 */ /* 0x000fe200078e0206 */
[----:B------:R-:W3:Y:S01]  /*0b40*/  F2I.FTZ.U32.TRUNC.NTZ R11, R10 ;  /* 0x0000000a000b7305 */ /* 0x000ee2000021f000 */
[----:B------:R-:W-:Y:S01]  /*0b50*/  IMAD.HI.U32 R2, R3, R9, R2 ;  /* 0x0000000903027227 */ /* 0x000fe200078e0002 */
[----:B------:R-:W-:-:S02]  /*0b60*/  SEL R3, R61, RZ, !P0 ;  /* 0x000000ff3d037207 */ /* 0x000fc40004000000 */
[----:B------:R-:W-:Y:S01]  /*0b70*/  IABS R0, R33 ;  /* 0x0000002100007213 */ /* 0x000fe20000000000 */
[----:B------:R-:W-:Y:S01]  /*0b80*/  IMAD R85, R7, UR16, RZ ;  /* 0x0000001007557c24 */ /* 0x000fe2000f8e02ff */
[----:B------:R-:W-:Y:S01]  /*0b90*/  ISETP.GE.AND P0, PT, R8, UR32, PT ;  /* 0x0000002008007c0c */ /* 0x000fe2000bf06270 */
[----:B------:R-:W-:Y:S01]  /*0ba0*/  IMAD R65, R6, UR17, RZ ;  /* 0x0000001106417c24 */ /* 0x000fe2000f8e02ff */
[----:B------:R-:W-:Y:S01]  /*0bb0*/  LOP3.LUT R32, R32, R7, RZ, 0xfc, !PT ;  /* 0x0000000720207212 */ /* 0x000fe200078efcff */
[----:B------:R-:W-:Y:S01]  /*0bc0*/  IMAD.HI.U32 R2, R2, R0, RZ ;  /* 0x0000000002027227 */ /* 0x000fe200078e00ff */
[----:B------:R-:W-:Y:S02]  /*0bd0*/  SEL R9, R61, RZ, !P0 ;  /* 0x000000ff3d097207 */ /* 0x000fe40004000000 */
[----:B------:R-:W-:Y:S01]  /*0be0*/  ISETP.NE.U32.AND P2, PT, R3, RZ, PT ;  /* 0x000000ff0300720c */ /* 0x000fe20003f45070 */
[----:B------:R-:W-:Y:S01]  /*0bf0*/  IMAD.MOV R2, RZ, RZ, -R2 ;  /* 0x000000ffff027224 */ /* 0x000fe200078e0a02 */
[C---:B------:R-:W-:Y:S01]  /*0c00*/  LOP3.LUT R25, R32.reuse, 0x1e, RZ, 0xfc, !PT ;  /* 0x0000001e20197812 */ /* 0x040fe200078efcff */
[----:B---3--:R-:W-:Y:S01]  /*0c10*/  IMAD.MOV R10, RZ, RZ, -R11 ;  /* 0x000000ffff0a7224 */ /* 0x008fe200078e0a0b */
[----:B------:R-:W-:Y:S01]  /*0c20*/  LOP3.LUT R31, R32, 0x2, RZ, 0xfc, !PT ;  /* 0x00000002201f7812 */ /* 0x000fe200078efcff */
[C---:B------:R-:W-:Y:S01]  /*0c30*/  IMAD R0, R13.reuse, R2, R0 ;  /* 0x000000020d007224 */ /* 0x040fe200078e0200 */
[----:B------:R-:W-:Y:S01]  /*0c40*/  IABS R42, R25 ;  /* 0x00000019002a7213 */ /* 0x000fe20000000000 */
[----:B------:R-:W-:Y:S01]  /*0c50*/  IMAD R3, R10, R43, RZ ;  /* 0x0000002b0a037224 */ /* 0x000fe200078e02ff */
[----:B------:R-:W-:Y:S01]  /*0c60*/  LOP3.LUT R30, R32, 0x4, RZ, 0xfc, !PT ;  /* 0x00000004201e7812 */ /* 0x000fe200078efcff */
[----:B------:R-:W-:Y:S01]  /*0c70*/  IMAD.MOV.U32 R10, RZ, RZ, RZ ;  /* 0x000000ffff0a7224 */ /* 0x000fe200078e00ff */
[----:B------:R-:W-:-:S02]  /*0c80*/  ISETP.GT.U32.AND P0, PT, R13, R0, PT ;  /* 0x000000000d00720c */ /* 0x000fc40003f04070 */
[----:B------:R-:W-:Y:S01]  /*0c90*/  LOP3.LUT R28, R32, 0x8, RZ, 0xfc, !PT ;  /* 0x00000008201c7812 */ /* 0x000fe200078efcff */
[----:B------:R-:W-:Y:S01]  /*0ca0*/  IMAD.HI.U32 R10, R11, R3, R10 ;  /* 0x000000030b0a7227 */ /* 0x000fe200078e000a */
[----:B------:R-:W-:Y:S02]  /*0cb0*/  IABS R11, R32 ;  /* 0x00000020000b7213 */ /* 0x000fe40000000000 */
[----:B------:R-:W-:Y:S02]  /*0cc0*/  IABS R14, R31 ;  /* 0x0000001f000e7213 */ /* 0x000fe40000000000 */
[----:B------:R-:W-:Y:S01]  /*0cd0*/  IABS R15, R30 ;  /* 0x0000001e000f7213 */ /* 0x000fe20000000000 */
[----:B------:R-:W-:Y:S01]  /*0ce0*/  IMAD.HI.U32 R2, R10, R11, RZ ;  /* 0x0000000b0a027227 */ /* 0x000fe200078e00ff */
[----:B------:R-:W-:Y:S02]  /*0cf0*/  IABS R19, R28 ;  /* 0x0000001c00137213 */ /* 0x000fe40000000000 */
[----:B------:R-:W-:Y:S01]  /*0d00*/  LOP3.LUT R29, R32, 0x6, RZ, 0xfc, !PT ;  /* 0x00000006201d7812 */ /* 0x000fe200078efcff */
[----:B------:R-:W-:Y:S01]  /*0d10*/  @!P0 IMAD.IADD R0, R0, 0x1, -R13 ;  /* 0x0000000100008824 */ /* 0x000fe200078e0a0d */
[----:B------:R-:W-:Y:S01]  /*0d20*/  ISETP.GE.AND P3, PT, R33, RZ, PT ;  /* 0x000000ff2100720c */ /* 0x000fe20003f66270 */
[----:B------:R-:W-:Y:S01]  /*0d30*/  IMAD.MOV R12, RZ, RZ, -R2 ;  /* 0x000000ffff0c7224 */ /* 0x000fe200078e0a02 */
[----:B------:R-:W-:Y:S01]  /*0d40*/  IABS R17, R29 ;  /* 0x0000001d00117213 */ /* 0x000fe20000000000 */
[----:B------:R-:W-:Y:S01]  /*0d50*/  IMAD.HI.U32 R2, R10, R14, RZ ;  /* 0x0000000e0a027227 */ /* 0x000fe200078e00ff */
[----:B------:R-:W-:-:S02]  /*0d60*/  ISETP.GT.U32.AND P0, PT, R13, R0, PT ;  /* 0x000000000d00720c */ /* 0x000fc40003f04070 */
[----:B------:R-:W-:Y:S01]  /*0d70*/  ISETP.NE.U32.AND P1, PT, R9, RZ, PT ;  /* 0x000000ff0900720c */ /* 0x000fe20003f25070 */
[----:B------:R-:W-:Y:S01]  /*0d80*/  IMAD.HI.U32 R3, R10, R15, RZ ;  /* 0x0000000f0a037227 */ /* 0x000fe200078e00ff */
[C---:B------:R-:W-:Y:S02]  /*0d90*/  LOP3.LUT R26, R32.reuse, 0xc, RZ, 0xfc, !PT ;  /* 0x0000000c201a7812 */ /* 0x040fe400078efcff */
[C---:B------:R-:W-:Y:S01]  /*0da0*/  LOP3.LUT R27, R32.reuse, 0xa, RZ, 0xfc, !PT ;  /* 0x0000000a201b7812 */ /* 0x040fe200078efcff */
[----:B------:R-:W-:Y:S01]  /*0db0*/  IMAD R11, R43, R12, R11 ;  /* 0x0000000c2b0b7224 */ /* 0x000fe200078e020b */
[----:B------:R-:W-:Y:S01]  /*0dc0*/  LOP3.LUT R24, R32, 0xe, RZ, 0xfc, !PT ;  /* 0x0000000e20187812 */ /* 0x000fe200078efcff */
[----:B------:R-:W-:Y:S01]  /*0dd0*/  IMAD.HI.U32 R12, R10, R19, RZ ;  /* 0x000000130a0c7227 */ /* 0x000fe200078e00ff */
[C---:B------:R-:W-:Y:S02]  /*0de0*/  LOP3.LUT R23, R32.reuse, 0x10, RZ, 0xfc, !PT ;  /* 0x0000001020177812 */ /* 0x040fe400078efcff */
[----:B------:R-:W-:Y:S01]  /*0df0*/  LOP3.LUT R22, R32, 0x12, RZ, 0xfc, !PT ;  /* 0x0000001220167812 */ /* 0x000fe200078efcff */
[----:B------:R-:W-:Y:S01]  /*0e00*/  @!P0 IMAD.IADD R0, R0, 0x1, -R13 ;  /* 0x0000000100008824 */ /* 0x000fe200078e0a0d */
[----:B------:R-:W-:Y:S01]  /*0e10*/  ISETP.NE.AND P0, PT, R44, RZ, PT ;  /* 0x000000ff2c00720c */ /* 0x000fe20003f05270 */
[----:B------:R-:W-:Y:S01]  /*0e20*/  IMAD.HI.U32 R13, R10, R42, RZ ;  /* 0x0000002a0a0d7227 */ /* 0x000fe200078e00ff */
[----:B------:R-:W-:-:S02]  /*0e30*/  IABS R35, R23 ;  /* 0x0000001700237213 */ /* 0x000fc40000000000 */
[----:B------:R-:W-:Y:S01]  /*0e40*/  IABS R36, R22 ;  /* 0x0000001600247213 */ /* 0x000fe20000000000 */
[----:B------:R-:W-:Y:S01]  /*0e50*/  IMAD.MOV R13, RZ, RZ, -R13 ;  /* 0x000000ffff0d7224 */ /* 0x000fe200078e0a0d */
[----:B------:R-:W-:Y:S01]  /*0e60*/  LOP3.LUT R21, R32, 0x14, RZ, 0xfc, !PT ;  /* 0x0000001420157812 */ /* 0x000fe200078efcff */
[----:B------:R-:W-:Y:S02]  /*0e70*/  IMAD.MOV R2, RZ, RZ, -R2 ;  /* 0x000000ffff027224 */ /* 0x000fe400078e0a02 */
[C---:B------:R-:W-:Y:S01]  /*0e80*/  IMAD R42, R43.reuse, R13, R42 ;  /* 0x0000000d2b2a7224 */ /* 0x040fe200078e022a */
[----:B------:R-:W-:Y:S01]  /*0e90*/  IABS R37, R21 ;  /* 0x0000001500257213 */ /* 0x000fe20000000000 */
[----:B------:R-:W-:Y:S02]  /*0ea0*/  IMAD.MOV R16, RZ, RZ, -R3 ;  /* 0x000000ffff107224 */ /* 0x000fe400078e0a03 */
[----:B------:R-:W-:Y:S01]  /*0eb0*/  IMAD.MOV R20, RZ, RZ, -R12 ;  /* 0x000000ffff147224 */ /* 0x000fe200078e0a0c */
[C---:B------:R-:W-:Y:S01]  /*0ec0*/  ISETP.GT.U32.AND P6, PT, R43.reuse, R42, PT ;  /* 0x0000002a2b00720c */ /* 0x040fe20003fc4070 */
[----:B------:R-:W-:-:S02]  /*0ed0*/  IMAD R12, R43, R2, R14 ;  /* 0x000000022b0c7224 */ /* 0x000fc400078e020e */
[C---:B------:R-:W-:Y:S02]  /*0ee0*/  IMAD R14, R43.reuse, R16, R15 ;  /* 0x000000102b0e7224 */ /* 0x040fe400078e020f */
[----:B------:R-:W-:Y:S01]  /*0ef0*/  IMAD.HI.U32 R9, R10, R17, RZ ;  /* 0x000000110a097227 */ /* 0x000fe200078e00ff */
[C---:B------:R-:W-:Y:S02]  /*0f00*/  ISETP.GT.U32.AND P5, PT, R43.reuse, R12, PT ;  /* 0x0000000c2b00720c */ /* 0x040fe40003fa4070 */
[----:B------:R-:W-:Y:S01]  /*0f10*/  ISETP.GT.U32.AND P4, PT, R43, R14, PT ;  /* 0x0000000e2b00720c */ /* 0x000fe20003f84070 */
[----:B------:R-:W-:Y:S02]  /*0f20*/  IMAD.MOV.U32 R64, RZ, RZ, R0 ;  /* 0x000000ffff407224 */ /* 0x000fe400078e0000 */
[----:B------:R-:W-:Y:S02]  /*0f30*/  IMAD.MOV R18, RZ, RZ, -R9 ;  /* 0x000000ffff127224 */ /* 0x000fe400078e0a09 */
[----:B------:R-:W-:-:S02]  /*0f40*/  @!P6 IMAD.IADD R42, R42, 0x1, -R43 ;  /* 0x000000012a2ae824 */ /* 0x000fc400078e0a2b */
[----:B------:R-:W-:Y:S01]  /*0f50*/  @!P3 IMAD.MOV R64, RZ, RZ, -R64 ;  /* 0x000000ffff40b224 */ /* 0x000fe200078e0a40 */
[C---:B------:R-:W-:Y:S01]  /*0f60*/  ISETP.GT.U32.AND P3, PT, R43.reuse, R11, PT ;  /* 0x0000000b2b00720c */ /* 0x040fe20003f64070 */
[C---:B------:R-:W-:Y:S01]  /*0f70*/  IMAD R15, R43.reuse, R18, R17 ;  /* 0x000000122b0f7224 */ /* 0x040fe200078e0211 */
[----:B------:R-:W-:Y:S01]  /*0f80*/  @!P0 LOP3.LUT R64, RZ, R44, RZ, 0x33, !PT ;  /* 0x0000002cff408212 */ /* 0x000fe200078e33ff */
[C---:B------:R-:W-:Y:S01]  /*0f90*/  IMAD R16, R43.reuse, R20, R19 ;  /* 0x000000142b107224 */ /* 0x040fe200078e0213 */
[----:B------:R-:W-:Y:S01]  /*0fa0*/  ISETP.GT.U32.AND P0, PT, R43, R42, PT ;  /* 0x0000002a2b00720c */ /* 0x000fe20003f04070 */
[--C-:B------:R-:W-:Y:S01]  /*0fb0*/  @!P5 IMAD.IADD R12, R12, 0x1, -R43.reuse ;  /* 0x000000010c0cd824 */ /* 0x100fe200078e0a2b */
[----:B------:R-:W-:Y:S01]  /*0fc0*/  IABS R18, R26 ;  /* 0x0000001a00127213 */ /* 0x000fe20000000000 */
[----:B------:R-:W-:Y:S01]  /*0fd0*/  @!P4 IMAD.IADD R14, R14, 0x1, -R43 ;  /* 0x000000010e0ec824 */ /* 0x000fe200078e0a2b */
[----:B------:R-:W-:Y:S01]  /*0fe0*/  IABS R17, R27 ;  /* 0x0000001b00117213 */ /* 0x000fe20000000000 */
[----:B------:R-:W-:Y:S01]  /*0ff0*/  IMAD.HI.U32 R0, R10, R35, RZ ;  /* 0x000000230a007227 */ /* 0x000fe200078e00ff */
[----:B------:R-:W-:-:S02]  /*1000*/  IABS R19, R24 ;  /* 0x0000001800137213 */ /* 0x000fc40000000000 */
[C---:B------:R-:W-:Y:S01]  /*1010*/  ISETP.GT.U32.AND P5, PT, R43.reuse, R15, PT ;  /* 0x0000000f2b00720c */ /* 0x040fe20003fa4070 */
[C---:B------:R-:W-:Y:S01]  /*1020*/  IMAD.HI.U32 R3, R10.reuse, R18, RZ ;  /* 0x000000120a037227 */ /* 0x040fe200078e00ff */
[C---:B------:R-:W-:Y:S02]  /*1030*/  ISETP.GT.U32.AND P4, PT, R43.reuse, R14, PT ;  /* 0x0000000e2b00720c */ /* 0x040fe40003f84070 */
[----:B------:R-:W-:Y:S01]  /*1040*/  ISETP.GT.U32.AND P6, PT, R43, R12, PT ;  /* 0x0000000c2b00720c */ /* 0x000fe20003fc4070 */
[----:B------:R-:W-:-:S04]  /*1050*/  IMAD.HI.U32 R2, R10, R17, RZ ;  /* 0x000000110a027227 */ /* 0x000fc800078e00ff */
[----:B------:R-:W-:-:S04]  /*1060*/  IMAD.HI.U32 R9, R10, R19, RZ ;  /* 0x000000130a097227 */ /* 0x000fc800078e00ff */
[----:B------:R-:W-:Y:S02]  /*1070*/  IMAD.MOV R3, RZ, RZ, -R3 ;  /* 0x000000ffff037224 */ /* 0x000fe400078e0a03 */
[--C-:B------:R-:W-:Y:S02]  /*1080*/  @!P3 IMAD.IADD R11, R11, 0x1, -R43.reuse ;  /* 0x000000010b0bb824 */ /* 0x100fe400078e0a2b */
[----:B------:R-:W-:Y:S01]  /*1090*/  @!P0 IMAD.IADD R42, R42, 0x1, -R43 ;  /* 0x000000012a2a8824 */ /* 0x000fe200078e0a2b */
[C---:B------:R-:W-:Y:S01]  /*10a0*/  ISETP.GT.U32.AND P0, PT, R43.reuse, R16, PT ;  /* 0x000000102b00720c */ /* 0x040fe20003f04070 */
[----:B------:R-:W-:Y:S01]  /*10b0*/  IMAD.MOV R2, RZ, RZ, -R2 ;  /* 0x000000ffff027224 */ /* 0x000fe200078e0a02 */
[----:B------:R-:W-:Y:S01]  /*10c0*/  ISETP.GT.U32.AND P3, PT, R43, R11, PT ;  /* 0x0000000b2b00720c */ /* 0x000fe20003f64070 */
[----:B------:R-:W-:Y:S01]  /*10d0*/  IMAD.MOV R20, RZ, RZ, -R9 ;  /* 0x000000ffff147224 */ /* 0x000fe200078e0a09 */
[----:B------:R-:W-:Y:S01]  /*10e0*/  LOP3.LUT R9, R7, 0x20, RZ, 0xfc, !PT ;  /* 0x0000002007097812 */ /* 0x000fe200078efcff */
[C---:B------:R-:W-:Y:S01]  /*10f0*/  IMAD R18, R43.reuse, R3, R18 ;  /* 0x000000032b127224 */ /* 0x040fe200078e0212 */
[----:B------:R-:W-:Y:S01]  /*1100*/  LOP3.LUT R3, R32, 0x18, RZ, 0xfc, !PT ;  /* 0x0000001820037812 */ /* 0x000fe200078efcff */
[----:B------:R-:W-:-:S02]  /*1110*/  IMAD R17, R43, R2, R17 ;  /* 0x000000022b117224 */ /* 0x000fc400078e0211 */
[----:B------:R-:W-:Y:S01]  /*1120*/  IMAD R19, R43, R20, R19 ;  /* 0x000000142b137224 */ /* 0x000fe200078e0213 */
[----:B------:R-:W-:Y:S01]  /*1130*/  LOP3.LUT R20, R32, 0x16, RZ, 0xfc, !PT ;  /* 0x0000001620147812 */ /* 0x000fe200078efcff */
[----:B------:R-:W-:Y:S01]  /*1140*/  IMAD.MOV R2, RZ, RZ, -R0 ;  /* 0x000000ffff027224 */ /* 0x000fe200078e0a00 */
[----:B------:R-:W-:Y:S01]  /*1150*/  IABS R40, R3 ;  /* 0x0000000300287213 */ /* 0x000fe20000000000 */
[----:B------:R-:W-:Y:S01]  /*1160*/  @!P5 IMAD.IADD R15, R15, 0x1, -R43 ;  /* 0x000000010f0fd824 */ /* 0x000fe200078e0a2b */
[C---:B------:R-:W-:Y:S01]  /*1170*/  ISETP.GT.U32.AND P5, PT, R43.reuse, R18, PT ;  /* 0x000000122b00720c */ /* 0x040fe20003fa4070 */
[C---:B------:R-:W-:Y:S01]  /*1180*/  IMAD R35, R43.reuse, R2, R35 ;  /* 0x000000022b237224 */ /* 0x040fe200078e0223 */
[----:B------:R-:W-:Y:S01]  /*1190*/  IABS R38, R20 ;  /* 0x0000001400267213 */ /* 0x000fe20000000000 */
[--C-:B------:R-:W-:Y:S01]  /*11a0*/  @!P4 IMAD.IADD R14, R14, 0x1, -R43.reuse ;  /* 0x000000010e0ec824 */ /* 0x100fe200078e0a2b */
[C---:B------:R-:W-:Y:S01]  /*11b0*/  ISETP.GT.U32.AND P4, PT, R43.reuse, R19, PT ;  /* 0x000000132b00720c */ /* 0x040fe20003f84070 */
[--C-:B------:R-:W-:Y:S01]  /*11c0*/  @!P0 IMAD.IADD R16, R16, 0x1, -R43.reuse ;  /* 0x0000000110108824 */ /* 0x100fe200078e0a2b */
[----:B------:R-:W-:Y:S01]  /*11d0*/  ISETP.GT.U32.AND P0, PT, R43, R35, PT ;  /* 0x000000232b00720c */ /* 0x000fe20003f04070 */
[--C-:B------:R-:W-:Y:S01]  /*11e0*/  @!P3 IMAD.IADD R11, R11, 0x1, -R43.reuse ;  /* 0x000000010b0bb824 */ /* 0x100fe200078e0a2b */
[C---:B------:R-:W-:Y:S01]  /*11f0*/  ISETP.GT.U32.AND P3, PT, R43.reuse, R17, PT ;  /* 0x000000112b00720c */ /* 0x040fe20003f64070 */
[----:B------:R-:W-:Y:S01]  /*1200*/  @!P6 IMAD.IADD R12, R12, 0x1, -R43 ;  /* 0x000000010c0ce824 */ /* 0x000fe200078e0a2b */
[----:B------:R-:W-:Y:S01]  /*1210*/  ISETP.GT.U32.AND P6, PT, R43, R15, PT ;  /* 0x0000000f2b00720c */ /* 0x000fe20003fc4070 */
[----:B------:R-:W-:-:S04]  /*1220*/  IMAD.HI.U32 R0, R10, R36, RZ ;  /* 0x000000240a007227 */ /* 0x000fc800078e00ff */
[--C-:B------:R-:W-:Y:S02]  /*1230*/  @!P5 IMAD.IADD R18, R18, 0x1, -R43.reuse ;  /* 0x000000011212d824 */ /* 0x100fe400078e0a2b */
[--C-:B------:R-:W-:Y:S02]  /*1240*/  @!P4 IMAD.IADD R19, R19, 0x1, -R43.reuse ;  /* 0x000000011313c824 */ /* 0x100fe400078e0a2b */
[--C-:B------:R-:W-:Y:S01]  /*1250*/  @!P0 IMAD.IADD R35, R35, 0x1, -R43.reuse ;  /* 0x0000000123238824 */ /* 0x100fe200078e0a2b */
[----:B------:R-:W-:Y:S01]  /*1260*/  ISETP.GT.U32.AND P5, PT, R43, R18, PT ;  /* 0x000000122b00720c */ /* 0x000fe20003fa4070 */
[--C-:B------:R-:W-:Y:S01]  /*1270*/  @!P3 IMAD.IADD R17, R17, 0x1, -R43.reuse ;  /* 0x000000011111b824 */ /* 0x100fe200078e0a2b */
[C---:B------:R-:W-:Y:S01]  /*1280*/  ISETP.GT.U32.AND P0, PT, R43.reuse, R19, PT ;  /* 0x000000132b00720c */ /* 0x040fe20003f04070 */
[----:B------:R-:W-:Y:S01]  /*1290*/  IMAD.MOV R2, RZ, RZ, -R0 ;  /* 0x000000ffff027224 */ /* 0x000fe200078e0a00 */
[----:B------:R-:W-:Y:S01]  /*12a0*/  ISETP.GT.U32.AND P3, PT, R43, R16, PT ;  /* 0x000000102b00720c */ /* 0x000fe20003f64070 */
[----:B------:R-:W-:Y:S01]  /*12b0*/  @!P6 IMAD.IADD R15, R15, 0x1, -R43 ;  /* 0x000000010f0fe824 */ /* 0x000fe200078e0a2b */
[C---:B------:R-:W-:Y:S01]  /*12c0*/  ISETP.GT.U32.AND P6, PT, R43.reuse, R17, PT ;  /* 0x000000112b00720c */ /* 0x040fe20003fc4070 */
[----:B------:R-:W-:-:S02]  /*12d0*/  IMAD R36, R43, R2, R36 ;  /* 0x000000022b247224 */ /* 0x000fc400078e0224 */
[----:B------:R-:W-:-:S03]  /*12e0*/  IMAD.HI.U32 R0, R10, R37, RZ ;  /* 0x000000250a007227 */ /* 0x000fc600078e00ff */
[----:B------:R-:W-:Y:S01]  /*12f0*/  ISETP.GT.U32.AND P4, PT, R43, R36, PT ;  /* 0x000000242b00720c */ /* 0x000fe20003f84070 */
[--C-:B------:R-:W-:Y:S01]  /*1300*/  @!P5 IMAD.IADD R18, R18, 0x1, -R43.reuse ;  /* 0x000000011212d824 */ /* 0x100fe200078e0a2b */
[----:B------:R-:W-:Y:S01]  /*1310*/  ISETP.GE.AND P5, PT, R32, RZ, PT ;  /* 0x000000ff2000720c */ /* 0x000fe20003fa6270 */
[--C-:B------:R-:W-:Y:S01]  /*1320*/  @!P0 IMAD.IADD R19, R19, 0x1, -R43.reuse ;  /* 0x0000000113138824 */ /* 0x100fe200078e0a2b */
[----:B------:R-:W-:Y:S01]  /*1330*/  ISETP.GE.AND P0, PT, R30, RZ, PT ;  /* 0x000000ff1e00720c */ /* 0x000fe20003f06270 */
[----:B------:R-:W-:Y:S01]  /*1340*/  @!P3 IMAD.IADD R16, R16, 0x1, -R43 ;  /* 0x000000011010b824 */ /* 0x000fe200078e0a2b */
[----:B------:R-:W-:Y:S01]  /*1350*/  ISETP.GT.U32.AND P3, PT, R43, R35, PT ;  /* 0x000000232b00720c */ /* 0x000fe20003f64070 */
[----:B------:R-:W-:Y:S02]  /*1360*/  IMAD.MOV R2, RZ, RZ, -R0 ;  /* 0x000000ffff027224 */ /* 0x000fe400078e0a00 */
[----:B------:R-:W-:-:S04]  /*1370*/  IMAD.HI.U32 R0, R10, R38, RZ ;  /* 0x000000260a007227 */ /* 0x000fc800078e00ff */
[----:B------:R-:W-:Y:S01]  /*1380*/  @!P6 IMAD.IADD R17, R17, 0x1, -R43 ;  /* 0x000000011111e824 */ /* 0x000fe200078e0a2b */
[----:B------:R-:W-:Y:S01]  /*1390*/  ISETP.GE.AND P6, PT, R9, UR32, PT ;  /* 0x0000002009007c0c */ /* 0x000fe2000bfc6270 */
[----:B------:R-:W-:Y:S01]  /*13a0*/  @!P5 IMAD.MOV R11, RZ, RZ, -R11 ;  /* 0x000000ffff0bd224 */ /* 0x000fe200078e0a0b */
[----:B------:R-:W-:Y:S01]  /*13b0*/  ISETP.GE.AND P5, PT, R28, RZ, PT ;  /* 0x000000ff1c00720c */ /* 0x000fe20003fa6270 */
[----:B------:R-:W-:Y:S01]  /*13c0*/  @!P0 IMAD.MOV R14, RZ, RZ, -R14 ;  /* 0x000000ffff0e8224 */ /* 0x000fe200078e0a0e */
[----:B------:R-:W-:Y:S01]  /*13d0*/  ISETP.GE.AND P0, PT, R26, RZ, PT ;  /* 0x000000ff1a00720c */ /* 0x000fe20003f06270 */
[----:B------:R-:W-:Y:S01]  /*13e0*/  @!P3 IMAD.IADD R35, R35, 0x1, -R43 ;  /* 0x000000012323b824 */ /* 0x000fe200078e0a2b */
[----:B------:R-:W-:Y:S01]  /*13f0*/  ISETP.GE.AND P3, PT, R29, RZ, PT ;  /* 0x000000ff1d00720c */ /* 0x000fe20003f66270 */
[----:B------:R-:W-:Y:S01]  /*1400*/  IMAD R37, R43, R2, R37 ;  /* 0x000000022b257224 */ /* 0x000fe200078e0225 */
[----:B------:R-:W-:Y:S01]  /*1410*/  SEL R47, R61, RZ, !P6 ;  /* 0x000000ff3d2f7207 */ /* 0x000fe20007000000 */
[----:B------:R-:W-:Y:S01]  /*1420*/  IMAD.MOV R0, RZ, RZ, -R0 ;  /* 0x000000ffff007224 */ /* 0x000fe200078e0a00 */
[----:B------:R-:W-:Y:S01]  /*1430*/  LOP3.LUT R2, R32, 0x1a, RZ, 0xfc, !PT ;  /* 0x0000001a20027812 */ /* 0x000fe200078efcff */
[----:B------:R-:W-:Y:S01]  /*1440*/  @!P4 IMAD.IADD R36, R36, 0x1, -R43 ;  /* 0x000000012424c824 */ /* 0x000fe200078e0a2b */
[C---:B------:R-:W-:Y:S01]  /*1450*/  ISETP.GT.U32.AND P6, PT, R43.reuse, R37, PT ;  /* 0x000000252b00720c */ /* 0x040fe20003fc4070 */
[C---:B------:R-:W-:Y:S01]  /*1460*/  IMAD R38, R43.reuse, R0, R38 ;  /* 0x000000002b267224 */ /* 0x040fe200078e0226 */
[----:B------:R-:W-:Y:S01]  /*1470*/  LOP3.LUT R0, R32, 0x1c, RZ, 0xfc, !PT ;  /* 0x0000001c20007812 */ /* 0x000fe200078efcff */
[----:B------:R-:W-:Y:S01]  /*1480*/  @!P5 IMAD.MOV R16, RZ, RZ, -R16 ;  /* 0x000000ffff10d224 */ /* 0x000fe200078e0a10 */
[----:B------:R-:W-:Y:S01]  /*1490*/  ISETP.GT.U32.AND P5, PT, R43, R36, PT ;  /* 0x000000242b00720c */ /* 0x000fe20003fa4070 */
[----:B------:R-:W-:Y:S01]  /*14a0*/  IMAD.MOV.U32 R13, RZ, RZ, R12 ;  /* 0x000000ffff0d7224 */ /* 0x000fe200078e000c */
[----:B------:R-:W-:Y:S01]  /*14b0*/  IABS R41, R2 ;  /* 0x0000000200297213 */ /* 0x000fe20000000000 */
[----:B------:R-:W-:Y:S01]  /*14c0*/  IMAD.HI.U32 R12, R10, R40, RZ ;  /* 0x000000280a0c7227 */ /* 0x000fe200078e00ff */
[----:B------:R-:W-:-:S02]  /*14d0*/  IABS R46, R0 ;  /* 0x00000000002e7213 */ /* 0x000fc40000000000 */
[----:B------:R-:W-:Y:S01]  /*14e0*/  ISETP.GE.AND P4, PT, R31, RZ, PT ;  /* 0x000000ff1f00720c */ /* 0x000fe20003f86270 */
[----:B------:R-:W-:Y:S01]  /*14f0*/  @!P0 IMAD.MOV R18, RZ, RZ, -R18 ;  /* 0x000000ffff128224 */ /* 0x000fe200078e0a12 */
[C---:B------:R-:W-:Y:S01]  /*1500*/  ISETP.GT.U32.AND P0, PT, R43.reuse, R38, PT ;  /* 0x000000262b00720c */ /* 0x040fe20003f04070 */
[----:B------:R-:W-:Y:S02]  /*1510*/  IMAD.MOV R12, RZ, RZ, -R12 ;  /* 0x000000ffff0c7224 */ /* 0x000fe400078e0a0c */
[----:B------:R-:W-:Y:S01]  /*1520*/  @!P3 IMAD.MOV R15, RZ, RZ, -R15 ;  /* 0x000000ffff0fb224 */ /* 0x000fe200078e0a0f */
[----:B------:R-:W-:Y:S01]  /*1530*/  ISETP.GE.AND P3, PT, R24, RZ, PT ;  /* 0x000000ff1800720c */ /* 0x000fe20003f66270 */
[----:B------:R-:W-:Y:S02]  /*1540*/  IMAD R12, R43, R12, R40 ;  /* 0x0000000c2b0c7224 */ /* 0x000fe400078e0228 */
[--C-:B------:R-:W-:Y:S02]  /*1550*/  @!P5 IMAD.IADD R36, R36, 0x1, -R43.reuse ;  /* 0x000000012424d824 */ /* 0x100fe400078e0a2b */
[----:B------:R-:W-:Y:S01]  /*1560*/  @!P6 IMAD.IADD R37, R37, 0x1, -R43 ;  /* 0x000000012525e824 */ /* 0x000fe200078e0a2b */
[----:B------:R-:W-:Y:S01]  /*1570*/  ISETP.GT.U32.AND P5, PT, R43, R12, PT ;  /* 0x0000000c2b00720c */ /* 0x000fe20003fa4070 */
[----:B------:R-:W-:Y:S01]  /*1580*/  IMAD.HI.U32 R39, R10, R41, RZ ;  /* 0x000000290a277227 */ /* 0x000fe200078e00ff */
[----:B------:R-:W-:-:S03]  /*1590*/  ISETP.GE.AND P6, PT, R22, RZ, PT ;  /* 0x000000ff1600720c */ /* 0x000fc60003fc6270 */
[----:B------:R-:W-:Y:S01]  /*15a0*/  @!P0 IMAD.IADD R38, R38, 0x1, -R43 ;  /* 0x0000000126268824 */ /* 0x000fe200078e0a2b */
[----:B------:R-:W-:Y:S01]  /*15b0*/  ISETP.GT.U32.AND P0, PT, R43, R37, PT ;  /* 0x000000252b00720c */ /* 0x000fe20003f04070 */
[----:B------:R-:W-:-:S04]  /*15c0*/  IMAD.HI.U32 R10, R10, R46, RZ ;  /* 0x0000002e0a0a7227 */ /* 0x000fc800078e00ff */
[----:B------:R-:W-:Y:S02]  /*15d0*/  IMAD.MOV R44, RZ, RZ, -R39 ;  /* 0x000000ffff2c7224 */ /* 0x000fe400078e0a27 */
[----:B------:R-:W-:Y:S01]  /*15e0*/  @!P3 IMAD.MOV R19, RZ, RZ, -R19 ;  /* 0x000000ffff13b224 */ /* 0x000fe200078e0a13 */
[----:B------:R-:W-:Y:S01]  /*15f0*/  ISETP.GE.AND P3, PT, R23, RZ, PT ;  /* 0x000000ff1700720c */ /* 0x000fe20003f66270 */
[----:B------:R-:W-:Y:S02]  /*1600*/  IMAD.MOV R10, RZ, RZ, -R10 ;  /* 0x000000ffff0a7224 */ /* 0x000fe400078e0a0a */
[C---:B------:R-:W-:Y:S02]  /*1610*/  IMAD R40, R43.reuse, R44, R41 ;  /* 0x0000002c2b287224 */ /* 0x040fe400078e0229 */
[----:B------:R-:W-:Y:S02]  /*1620*/  IMAD R41, R43, R10, R46 ;  /* 0x0000000a2b297224 */ /* 0x000fe400078e022e */
[----:B------:R-:W-:-:S02]  /*1630*/  @!P5 IMAD.IADD R12, R12, 0x1, -R43 ;  /* 0x000000010c0cd824 */ /* 0x000fc400078e0a2b */
[----:B------:R-:W-:Y:S01]  /*1640*/  @!P6 IMAD.MOV R36, RZ, RZ, -R36 ;  /* 0x000000ffff24e224 */ /* 0x000fe200078e0a24 */
[----:B------:R-:W-:Y:S01]  /*1650*/  ISETP.GT.U32.AND P6, PT, R43, R40, PT ;  /* 0x000000282b00720c */ /* 0x000fe20003fc4070 */
[----:B------:R-:W-:Y:S01]  /*1660*/  @!P0 IMAD.IADD R37, R37, 0x1, -R43 ;  /* 0x0000000125258824 */ /* 0x000fe200078e0a2b */
[C---:B------:R-:W-:Y:S01]  /*1670*/  ISETP.GT.U32.AND P5, PT, R43.reuse, R12, PT ;  /* 0x0000000c2b00720c */ /* 0x040fe20003fa4070 */
[----:B------:R-:W-:Y:S01]  /*1680*/  @!P4 IMAD.MOV R13, RZ, RZ, -R13 ;  /* 0x000000ffff0dc224 */ /* 0x000fe200078e0a0d */
[----:B------:R-:W-:Y:S01]  /*1690*/  ISETP.GT.U32.AND P0, PT, R43, R41, PT ;  /* 0x000000292b00720c */ /* 0x000fe20003f04070 */
[----:B------:R-:W-:Y:S01]  /*16a0*/  @!P3 IMAD.MOV R35, RZ, RZ, -R35 ;  /* 0x000000ffff23b224 */ /* 0x000fe200078e0a23 */
[----:B------:R-:W-:Y:S01]  /*16b0*/  ISETP.GE.AND P4, PT, R27, RZ, PT ;  /* 0x000000ff1b00720c */ /* 0x000fe20003f86270 */
[----:B------:R-:W-:Y:S01]  /*16c0*/  IMAD.U32 R10, RZ, RZ, UR16 ;  /* 0x00000010ff0a7e24 */ /* 0x000fe2000f8e00ff */
[----:B------:R-:W-:Y:S01]  /*16d0*/  ISETP.GT.U32.AND P3, PT, R43, R38, PT ;  /* 0x000000262b00720c */ /* 0x000fe20003f64070 */
[----:B------:R-:W-:-:S02]  /*16e0*/  IMAD.U32 R44, RZ, RZ, UR16 ;  /* 0x00000010ff2c7e24 */ /* 0x000fc4000f8e00ff */
[----:B------:R-:W-:Y:S01]  /*16f0*/  IMAD R83, R10, 0x2, R85 ;  /* 0x000000020a537824 */ /* 0x000fe200078e0255 */
[----:B------:R-:W-:Y:S01]  /*1700*/  LOP3.LUT R10, R7, 0x22, RZ, 0xfc, !PT ;  /* 0x00000022070a7812 */ /* 0x000fe200078efcff */
[----:B------:R-:W-:Y:S02]  /*1710*/  @!P6 IMAD.IADD R40, R40, 0x1, -R43 ;  /* 0x000000012828e824 */ /* 0x000fe400078e0a2b */
[----:B------:R-:W-:Y:S01]  /*1720*/  IMAD.U32 R46, RZ, RZ, UR16 ;  /* 0x00000010ff2e7e24 */ /* 0x000fe2000f8e00ff */
[----:B------:R-:W-:Y:S01]  /*1730*/  ISETP.GE.AND P6, PT, R10, UR32, PT ;  /* 0x000000200a007c0c */ /* 0x000fe2000bfc6270 */
[----:B------:R-:W-:Y:S02]  /*1740*/  IMAD R81, R44, 0x2, R83 ;  /* 0x000000022c517824 */ /* 0x000fe400078e0253 */
[--C-:B------:R-:W-:Y:S01]  /*1750*/  @!P5 IMAD.IADD R12, R12, 0x1, -R43.reuse ;  /* 0x000000010c0cd824 */ /* 0x100fe200078e0a2b */
[----:B------:R-:W-:Y:S01]  /*1760*/  ISETP.GE.AND P5, PT, R20, RZ, PT ;  /* 0x000000ff1400720c */ /* 0x000fe20003fa6270 */
[----:B------:R-:W-:Y:S01]  /*1770*/  @!P0 IMAD.IADD R41, R41, 0x1, -R43 ;  /* 0x0000000129298824 */ /* 0x000fe200078e0a2b */
[----:B------:R-:W-:Y:S01]  /*1780*/  ISETP.GT.U32.AND P0, PT, R43, R40, PT ;  /* 0x000000282b00720c */ /* 0x000fe20003f04070 */
[----:B------:R-:W-:Y:S01]  /*1790*/  @!P4 IMAD.MOV R17, RZ, RZ, -R17 ;  /* 0x000000ffff11c224 */ /* 0x000fe200078e0a11 */
[----:B------:R-:W-:Y:S01]  /*17a0*/  ISETP.NE.U32.AND P4, PT, R47, RZ, PT ;  /* 0x000000ff2f00720c */ /* 0x000fe20003f85070 */
[----:B------:R-:W-:Y:S01]  /*17b0*/  @!P3 IMAD.IADD R38, R38, 0x1, -R43 ;  /* 0x000000012626b824 */ /* 0x000fe200078e0a2b */
[----:B------:R-:W3:Y:S01]  /*17c0*/  LDS R47, [UR29] ;  /* 0x0000001dff2f7984 */ /* 0x000ee20008000800 */
[----:B------:R-:W-:Y:S01]  /*17d0*/  BAR.SYNC.DEFER_BLOCKING 0x0 ;  /* 0x0000000000007b1d */ /* 0x000fe20000010000 */
[----:B------:R-:W-:Y:S01]  /*17e0*/  ISETP.GE.AND P3, PT, R21, RZ, PT ;  /* 0x000000ff1500720c */ /* 0x000fe20003f66270 */
[----:B------:R-:W-:Y:S01]  /*17f0*/  IMAD R79, R46, 0x2, R81 ;  /* 0x000000022e4f7824 */ /* 0x000fe200078e0251 */
[----:B------:R-:W-:-:S03]  /*1800*/  SEL R39, R61, RZ, !P6 ;  /* 0x000000ff3d277207 */ /* 0x000fc60007000000 */
[----:B------:R-:W-:Y:S01]  /*1810*/  @!P5 IMAD.MOV R38, RZ, RZ, -R38 ;  /* 0x000000ffff26d224 */ /* 0x000fe200078e0a26 */
[----:B------:R-:W-:Y:S01]  /*1820*/  ISETP.GE.AND P5, PT, R3, RZ, PT ;  /* 0x000000ff0300720c */ /* 0x000fe20003fa6270 */
[----:B------:R-:W-:Y:S01]  /*1830*/  IMAD R77, R48, 0x2, R79 ;  /* 0x00000002304d7824 */ /* 0x000fe200078e024f */
[----:B------:R-:W-:Y:S01]  /*1840*/  ISETP.NE.U32.AND P6, PT, R39, RZ, PT ;  /* 0x000000ff2700720c */ /* 0x000fe20003fc5070 */
[----:B------:R-:W-:Y:S01]  /*1850*/  @!P0 IMAD.IADD R40, R40, 0x1, -R43 ;  /* 0x0000000128288824 */ /* 0x000fe200078e0a2b */
[----:B------:R-:W-:Y:S01]  /*1860*/  ISETP.GE.AND P0, PT, R2, RZ, PT ;  /* 0x000000ff0200720c */ /* 0x000fe20003f06270 */
[----:B------:R-:W-:Y:S02]  /*1870*/  IMAD R75, R44, 0x2, R77 ;  /* 0x000000022c4b7824 */ /* 0x000fe400078e024d */
[----:B------:R-:W-:Y:S02]  /*1880*/  IMAD.MOV.U32 R39, RZ, RZ, R12 ;  /* 0x000000ffff277224 */ /* 0x000fe400078e000c */
[----:B------:R-:W-:-:S02]  /*1890*/  IMAD R73, R50, 0x2, R75 ;  /* 0x0000000232497824 */ /* 0x000fc400078e024b */
[----:B------:R-:W-:Y:S01]  /*18a0*/  @!P3 IMAD.MOV R37, RZ, RZ, -R37 ;  /* 0x000000ffff25b224 */ /* 0x000fe200078e0a25 */
[----:B------:R-:W-:Y:S01]  /*18b0*/  ISETP.GT.U32.AND P3, PT, R43, R41, PT ;  /* 0x000000292b00720c */ /* 0x000fe20003f64070 */
[----:B------:R-:W-:Y:S02]  /*18c0*/  IMAD R71, R46, 0x4, R73 ;  /* 0x000000042e477824 */ /* 0x000fe400078e0249 */
[----:B------:R-:W-:Y:S02]  /*18d0*/  IMAD.U32 R12, RZ, RZ, UR16 ;  /* 0x00000010ff0c7e24 */ /* 0x000fe4000f8e00ff */
[----:B------:R-:W-:Y:S02]  /*18e0*/  IMAD R69, R44, 0x2, R71 ;  /* 0x000000022c457824 */ /* 0x000fe400078e0247 */
[----:B------:R-:W-:Y:S01]  /*18f0*/  @!P5 IMAD.MOV R39, RZ, RZ, -R39 ;  /* 0x000000ffff27d224 */ /* 0x000fe200078e0a27 */
[----:B------:R-:W-:Y:S01]  /*1900*/  ISETP.GE.AND P5, PT, R25, RZ, PT ;  /* 0x000000ff1900720c */ /* 0x000fe20003fa6270 */
[----:B------:R-:W-:Y:S01]  /*1910*/  IMAD R67, R12, 0x2, R69 ;  /* 0x000000020c437824 */ /* 0x000fe200078e0245 */
[----:B------:R-:W-:Y:S01]  /*1920*/  LOP3.LUT R12, RZ, R45, RZ, 0x33, !PT ;  /* 0x0000002dff0c7212 */ /* 0x000fe200078e33ff */
[----:B------:R-:W-:Y:S01]  /*1930*/  @!P0 IMAD.MOV R40, RZ, RZ, -R40 ;  /* 0x000000ffff288224 */ /* 0x000fe200078e0a28 */
[----:B------:R-:W-:Y:S01]  /*1940*/  ISETP.GE.AND P0, PT, R0, RZ, PT ;  /* 0x000000ff0000720c */ /* 0x000fe20003f06270 */
[----:B------:R-:W-:Y:S01]  /*1950*/  @!P3 IMAD.IADD R41, R41, 0x1, -R43 ;  /* 0x000000012929b824 */ /* 0x000fe200078e0a2b */
[----:B------:R-:W-:Y:S01]  /*1960*/  ISETP.NE.AND P3, PT, R45, RZ, PT ;  /* 0x000000ff2d00720c */ /* 0x000fe20003f65270 */
[----:B------:R-:W-:-:S02]  /*1970*/  IMAD R43, R44, 0x2, R67 ;  /* 0x000000022c2b7824 */ /* 0x000fc400078e0243 */
[----:B------:R-:W-:Y:S01]  /*1980*/  IMAD.U32 R45, RZ, RZ, UR16 ;  /* 0x00000010ff2d7e24 */ /* 0x000fe2000f8e00ff */
[----:B------:R-:W-:Y:S01]  /*1990*/  SEL R66, R12, R11, !P3 ;  /* 0x0000000b0c427207 */ /* 0x000fe20005800000 */
[----:B------:R-:W-:Y:S01]  /*19a0*/  IMAD R44, R46, 0x2, R43 ;  /* 0x000000022e2c7824 */ /* 0x000fe200078e022b */
[----:B---3--:R-:W-:Y:S01]  /*19b0*/  R2UR UR27, R47 ;  /* 0x000000002f1b72ca */ /* 0x008fe200000e0000 */
[----:B------:R-:W-:Y:S01]  /*19c0*/  @!P5 IMAD.MOV R42, RZ, RZ, -R42 ;  /* 0x000000ffff2ad224 */ /* 0x000fe200078e0a2a */
[C---:B------:R-:W-:Y:S01]  /*19d0*/  SEL R68, R12.reuse, R13, !P3 ;  /* 0x0000000d0c447207 */ /* 0x040fe20005800000 */
[----:B------:R-:W-:Y:S01]  /*19e0*/  IMAD R45, R45, 0x2, R44 ;  /* 0x000000022d2d7824 */ /* 0x000fe200078e022c */
[C---:B------:R-:W-:Y:S01]  /*19f0*/  SEL R70, R12.reuse, R14, !P3 ;  /* 0x0000000e0c467207 */ /* 0x040fe20005800000 */
[----:B------:R-:W-:Y:S01]  /*1a00*/  @!P0 IMAD.MOV R41, RZ, RZ, -R41 ;  /* 0x000000ffff298224 */ /* 0x000fe200078e0a29 */
[C---:B------:R-:W-:Y:S01]  /*1a10*/  SEL R72, R12.reuse, R15, !P3 ;  /* 0x0000000f0c487207 */ /* 0x040fe20005800000 */
[----:B------:R-:W-:Y:S01]  /*1a20*/  IMAD.U32 R47, RZ, RZ, UR16 ;  /* 0x00000010ff2f7e24 */ /* 0x000fe2000f8e00ff */
[----:B------:R-:W-:Y:S01]  /*1a30*/  SEL R74, R12, R16, !P3 ;  /* 0x000000100c4a7207 */ /* 0x000fe20005800000 */
[----:B------:R-:W-:Y:S01]  /*1a40*/  IMAD R46, R46, 0x2, R45 ;  /* 0x000000022e2e7824 */ /* 0x000fe200078e022d */
[C---:B------:R-:W-:Y:S01]  /*1a50*/  SEL R76, R12.reuse, R17, !P3 ;  /* 0x000000110c4c7207 */ /* 0x040fe20005800000 */
[----:B------:R-:W-:Y:S01]  /*1a60*/  IMAD.U32 R13, RZ, RZ, UR16 ;  /* 0x00000010ff0d7e24 */ /* 0x000fe2000f8e00ff */
[C---:B------:R-:W-:Y:S01]  /*1a70*/  SEL R78, R12.reuse, R18, !P3 ;  /* 0x000000120c4e7207 */ /* 0x040fe20005800000 */
[----:B------:R-:W-:Y:S01]  /*1a80*/  IMAD R11, R47, 0x4, R46 ;  /* 0x000000042f0b7824 */ /* 0x000fe200078e022e */
[----:B------:R-:W-:Y:S01]  /*1a90*/  SEL R80, R12, R19, !P3 ;  /* 0x000000130c507207 */ /* 0x000fe20005800000 */
[----:B--2---:R-:W-:Y:S01]  /*1aa0*/  IMAD R64, R64, UR4, RZ ;  /* 0x0000000440407c24 */ /* 0x004fe2000f8e02ff */
[C---:B------:R-:W-:Y:S01]  /*1ab0*/  SEL R82, R12.reuse, R35, !P3 ;  /* 0x000000230c527207 */ /* 0x040fe20005800000 */
[----:B------:R-:W-:Y:S01]  /*1ac0*/  IMAD.U32 R14, RZ, RZ, UR16 ;  /* 0x00000010ff0e7e24 */ /* 0x000fe2000f8e00ff */
        /* <DEDUP_REMOVED lines=12> */
[----:B------:R-:W-:Y:S01]  /*1b90*/  SEL R192, R12, R42, !P3 ;  /* 0x0000002a0cc07207 */ /* 0x000fe20005800000 */
[----:B------:R-:W-:Y:S01]  /*1ba0*/  IMAD.U32 R12, RZ, RZ, UR16 ;  /* 0x00000010ff0c7e24 */ /* 0x000fe2000f8e00ff */
[C---:B------:R-:W-:Y:S01]  /*1bb0*/  LEA R171, P3, R65.reuse, UR22, 0x2 ;  /* 0x0000001641ab7c11 */ /* 0x040fe2000f8610ff */
[----:B------:R-:W-:Y:S01]  /*1bc0*/  IMAD.U32 R40, RZ, RZ, UR16 ;  /* 0x00000010ff287e24 */ /* 0x000fe2000f8e00ff */
[----:B------:R-:W-:Y:S01]  /*1bd0*/  LEA R168, P0, R64, UR20, 0x2 ;  /* 0x0000001440a87c11 */ /* 0x000fe2000f8010ff */
[----:B------:R-:W-:Y:S01]  /*1be0*/  IMAD R12, R12, 0x2, R11 ;  /* 0x000000020c0c7824 */ /* 0x000fe200078e020b */
[----:B------:R-:W-:Y:S01]  /*1bf0*/  LEA.HI.X.SX32 R35, R65, UR23, 0x2, P3 ;  /* 0x0000001741237c11 */ /* 0x000fe200098f16ff */
[----:B------:R-:W-:Y:S01]  /*1c00*/  IMAD.U32 R37, RZ, RZ, UR16 ;  /* 0x00000010ff257e24 */ /* 0x000fe2000f8e00ff */
[----:B------:R-:W-:Y:S01]  /*1c10*/  LEA.HI.X.SX32 R36, R64, UR21, 0x2, P0 ;  /* 0x0000001540247c11 */ /* 0x000fe200080f16ff */
[----:B------:R-:W-:Y:S01]  /*1c20*/  IMAD R13, R13, 0x2, R12 ;  /* 0x000000020d0d7824 */ /* 0x000fe200078e020c */
[-C--:B------:R-:W-:Y:S01]  /*1c30*/  LEA R132, P3, R44, R168.reuse, 0x2 ;  /* 0x000000a82c847211 */ /* 0x080fe200078610ff */
[----:B------:R-:W-:Y:S01]  /*1c40*/  IMAD.U32 R42, RZ, RZ, UR16 ;  /* 0x00000010ff2a7e24 */ /* 0x000fe2000f8e00ff */
[----:B------:R-:W-:Y:S01]  /*1c50*/  LEA R138, P0, R43, R168, 0x2 ;  /* 0x000000a82b8a7211 */ /* 0x000fe200078010ff */
[----:B------:R-:W-:Y:S01]  /*1c60*/  IMAD R14, R14, 0x2, R13 ;  /* 0x000000020e0e7824 */ /* 0x000fe200078e020d */
[----:B------:R-:W-:Y:S01]  /*1c70*/  LEA.HI.X.SX32 R133, R44, R36, 0x2, P3 ;  /* 0x000000242c857211 */ /* 0x000fe200018f16ff */
[----:B------:R-:W-:Y:S01]  /*1c80*/  IMAD.U32 R39, RZ, RZ, UR16 ;  /* 0x00000010ff277e24 */ /* 0x000fe2000f8e00ff */
[----:B------:R-:W-:Y:S01]  /*1c90*/  LEA R124, P3, R46, R168, 0x2 ;  /* 0x000000a82e7c7211 */ /* 0x000fe200078610ff */
[----:B------:R-:W-:Y:S01]  /*1ca0*/  IMAD R15, R15, 0x2, R14 ;  /* 0x000000020f0f7824 */ /* 0x000fe200078e020e */
[----:B------:R-:W-:Y:S01]  /*1cb0*/  LEA.HI.X.SX32 R139, R43, R36, 0x2, P0 ;  /* 0x000000242b8b7211 */ /* 0x000fe200000f16ff */
[----:B------:R-:W-:Y:S01]  /*1cc0*/  USHF.L.U32 UR4, UR8, 0x15, URZ ;  /* 0x0000001508047899 */ /* 0x000fe200080006ff */
[----:B------:R-:W-:Y:S01]  /*1cd0*/  LEA R130, P0, R45, R168, 0x2 ;  /* 0x000000a82d827211 */ /* 0x000fe200078010ff */
[----:B------:R-:W-:Y:S01]  /*1ce0*/  IMAD R16, R16, 0x2, R15 ;  /* 0x0000000210107824 */ /* 0x000fe200078e020f */
[----:B------:R-:W-:Y:S01]  /*1cf0*/  LEA.HI.X.SX32 R125, R46, R36, 0x2, P3 ;  /* 0x000000242e7d7211 */ /* 0x000fe200018f16ff */
[----:B------:R-:W-:Y:S01]  /*1d00*/  ULOP3.LUT UR4, UR4, 0x600000, URZ, 0xc0, !UPT ;  /* 0x0060000004047892 */ /* 0x000fe2000f8ec0ff */
[----:B------:R-:W-:Y:S01]  /*1d10*/  LEA R172, P3, R12, R168, 0x2 ;  /* 0x000000a80cac7211 */ /* 0x000fe200078610ff */
[----:B------:R-:W-:Y:S01]  /*1d20*/  IMAD R17, R17, 0x2, R16 ;  /* 0x0000000211117824 */ /* 0x000fe200078e0210 */
[----:B------:R-:W-:-:S02]  /*1d30*/  LEA.HI.X.SX32 R131, R45, R36, 0x2, P0 ;  /* 0x000000242d837211 */ /* 0x000fc400000f16ff */
[----:B------:R-:W-:Y:S01]  /*1d40*/  LEA R182, P0, R11, R168, 0x2 ;  /* 0x000000a80bb67211 */ /* 0x000fe200078010ff */
[----:B------:R-:W-:Y:S01]  /*1d50*/  IMAD R18, R18, 0x4, R17 ;  /* 0x0000000412127824 */ /* 0x000fe200078e0211 */
[----:B------:R-:W-:Y:S02]  /*1d60*/  LEA.HI.X.SX32 R173, R12, R36, 0x2, P3 ;  /* 0x000000240cad7211 */ /* 0x000fe400018f16ff */
[C---:B------:R-:W-:Y:S01]  /*1d70*/  LEA R166, P3, R14.reuse, R168, 0x2 ;  /* 0x000000a80ea67211 */ /* 0x040fe200078610ff */
[----:B------:R-:W-:Y:S01]  /*1d80*/  IMAD R19, R19, 0x2, R18 ;  /* 0x0000000213137824 */ /* 0x000fe200078e0212 */
[-C--:B------:R-:W-:Y:S02]  /*1d90*/  LEA.HI.X.SX32 R183, R11, R36.reuse, 0x2, P0 ;  /* 0x000000240bb77211 */ /* 0x080fe400000f16ff */
[----:B------:R-:W-:Y:S01]  /*1da0*/  LEA.HI.X.SX32 R167, R14, R36, 0x2, P3 ;  /* 0x000000240ea77211 */ /* 0x000fe200018f16ff */
[----:B------:R-:W-:Y:S01]  /*1db0*/  IMAD R11, R38, 0x2, R19 ;  /* 0x00000002260b7824 */ /* 0x000fe200078e0213 */
[----:B------:R-:W-:-:S02]  /*1dc0*/  LEA R158, P3, R16, R168, 0x2 ;  /* 0x000000a8109e7211 */ /* 0x000fc400078610ff */
[C---:B------:R-:W-:Y:S01]  /*1dd0*/  LEA R178, P0, R13.reuse, R168, 0x2 ;  /* 0x000000a80db27211 */ /* 0x040fe200078010ff */
[----:B------:R-:W-:Y:S01]  /*1de0*/  IMAD R12, R40, 0x2, R11 ;  /* 0x00000002280c7824 */ /* 0x000fe200078e020b */
[----:B------:R-:W-:Y:S02]  /*1df0*/  LEA.HI.X.SX32 R159, R16, R36, 0x2, P3 ;  /* 0x00000024109f7211 */ /* 0x000fe400018f16ff */
[C---:B------:R-:W-:Y:S02]  /*1e00*/  LEA R144, P3, R18.reuse, R168, 0x2 ;  /* 0x000000a812907211 */ /* 0x040fe400078610ff */
[----:B------:R-:W-:Y:S01]  /*1e10*/  LEA.HI.X.SX32 R179, R13, R36, 0x2, P0 ;  /* 0x000000240db37211 */ /* 0x000fe200000f16ff */
[----:B------:R-:W-:Y:S01]  /*1e20*/  IMAD R13, R37, 0x2, R12 ;  /* 0x00000002250d7824 */ /* 0x000fe200078e020c */
[----:B------:R-:W-:Y:S02]  /*1e30*/  LEA R160, P0, R15, R168, 0x2 ;  /* 0x000000a80fa07211 */ /* 0x000fe400078010ff */
[----:B------:R-:W-:Y:S01]  /*1e40*/  LEA.HI.X.SX32 R145, R18, R36, 0x2, P3 ;  /* 0x0000002412917211 */ /* 0x000fe200018f16ff */
[----:B------:R-:W-:Y:S01]  /*1e50*/  IMAD R14, R42, 0x2, R13 ;  /* 0x000000022a0e7824 */ /* 0x000fe200078e020d */
[----:B------:R-:W-:-:S02]  /*1e60*/  LEA R136, P3, R11, R168, 0x2 ;  /* 0x000000a80b887211 */ /* 0x000fc400078610ff */
[----:B------:R-:W-:Y:S02]  /*1e70*/  LEA.HI.X.SX32 R161, R15, R36, 0x2, P0 ;  /* 0x000000240fa17211 */ /* 0x000fe400000f16ff */
[----:B------:R-:W-:Y:S02]  /*1e80*/  LEA R152, P0, R17, R168, 0x2 ;  /* 0x000000a811987211 */ /* 0x000fe400078010ff */
[----:B------:R-:W-:Y:S01]  /*1e90*/  LEA.HI.X.SX32 R137, R11, R36, 0x2, P3 ;  /* 0x000000240b897211 */ /* 0x000fe200018f16ff */
[----:B------:R-:W-:Y:S01]  /*1ea0*/  IMAD R11, R39, 0x2, R14 ;  /* 0x00000002270b7824 */ /* 0x000fe200078e020e */
[----:B------:R-:W-:Y:S02]  /*1eb0*/  LEA R128, P3, R13, R168, 0x2 ;  /* 0x000000a80d807211 */ /* 0x000fe400078610ff */
[----:B------:R-:W-:Y:S02]  /*1ec0*/  LEA.HI.X.SX32 R153, R17, R36, 0x2, P0 ;  /* 0x0000002411997211 */ /* 0x000fe400000f16ff */
[----:B------:R-:W-:-:S02]  /*1ed0*/  LEA R142, P0, R19, R168, 0x2 ;  /* 0x000000a8138e7211 */ /* 0x000fc400078010ff */
[----:B------:R-:W-:Y:S02]  /*1ee0*/  LEA.HI.X.SX32 R129, R13, R36, 0x2, P3 ;  /* 0x000000240d817211 */ /* 0x000fe400018f16ff */
[----:B------:R-:W-:Y:S02]  /*1ef0*/  LEA R90, P3, R11, R168, 0x2 ;  /* 0x000000a80b5a7211 */ /* 0x000fe400078610ff */
[----:B------:R-:W-:Y:S02]  /*1f00*/  LEA.HI.X.SX32 R143, R19, R36, 0x2, P0 ;  /* 0x00000024138f7211 */ /* 0x000fe400000f16ff */
[----:B------:R-:W-:Y:S02]  /*1f10*/  LEA R134, P0, R12, R168, 0x2 ;  /* 0x000000a80c867211 */ /* 0x000fe400078010ff */
[----:B------:R-:W-:Y:S02]  /*1f20*/  LEA.HI.X.SX32 R91, R11, R36, 0x2, P3 ;  /* 0x000000240b5b7211 */ /* 0x000fe400018f16ff */
[----:B------:R-:W-:-:S02]  /*1f30*/  LEA R88, P3, R83, R168, 0x2 ;  /* 0x000000a853587211 */ /* 0x000fc400078610ff */
[----:B------:R-:W-:Y:S02]  /*1f40*/  LEA.HI.X.SX32 R135, R12, R36, 0x2, P0 ;  /* 0x000000240c877211 */ /* 0x000fe400000f16ff */
[----:B------:R-:W-:Y:S02]  /*1f50*/  LEA R126, P0, R14, R168, 0x2 ;  /* 0x000000a80e7e7211 */ /* 0x000fe400078010ff */
[----:B------:R-:W-:Y:S02]  /*1f60*/  LEA.HI.X.SX32 R89, R83, R36, 0x2, P3 ;  /* 0x0000002453597211 */ /* 0x000fe400018f16ff */
[----:B------:R-:W-:Y:S02]  /*1f70*/  LEA.HI R11, R34, 0xe, RZ, 0x1a ;  /* 0x0000000e220b7811 */ /* 0x000fe400078fd0ff */
[----:B------:R-:W-:Y:S02]  /*1f80*/  LEA R176, P3, R79, R168, 0x2 ;  /* 0x000000a84fb07211 */ /* 0x000fe400078610ff */
[----:B------:R-:W-:Y:S01]  /*1f90*/  LEA.HI.X.SX32 R127, R14, R36, 0x2, P0 ;  /* 0x000000240e7f7211 */ /* 0x000fe200000f16ff */
[----:B------:R-:W-:Y:S01]  /*1fa0*/  IMAD R87, R11, UR16, RZ ;  /* 0x000000100b577c24 */ /* 0x000fe2000f8e02ff */
        /* <DEDUP_REMOVED lines=15> */
[----:B------:R-:W-:Y:S02]  /*20a0*/  LEA R148, P5, R71, R168, 0x2 ;  /* 0x000000a847947211 */ /* 0x000fe400078a10ff */
[C---:B------:R-:W-:Y:S02]  /*20b0*/  LEA.HI R13, R34.reuse, 0x2e, RZ, 0x1a ;  /* 0x0000002e220d7811 */ /* 0x040fe400078fd0ff */
[----:B------:R-:W-:Y:S02]  /*20c0*/  LEA.HI R14, R34, 0x3e, RZ, 0x1a ;  /* 0x0000003e220e7811 */ /* 0x000fe400078fd0ff */
[----:B------:R-:W-:Y:S01]  /*20d0*/  LEA.HI.X.SX32 R147, R69, R36, 0x2, P3 ;  /* 0x0000002445937211 */ /* 0x000fe200018f16ff */
[----:B------:R-:W-:Y:S01]  /*20e0*/  IMAD R187, R13, UR16, RZ ;  /* 0x000000100dbb7c24 */ /* 0x000fe2000f8e02ff */
[----:B------:R-:W-:Y:S01]  /*20f0*/  LEA R140, P3, R67, R168, 0x2 ;  /* 0x000000a8438c7211 */ /* 0x000fe200078610ff */
[----:B------:R-:W-:Y:S01]  /*2100*/  IMAD R189, R14, UR16, RZ ;  /* 0x000000100ebd7c24 */ /* 0x000fe2000f8e02ff */
[----:B------:R-:W-:-:S02]  /*2110*/  LEA.HI.X.SX32 R157, R73, R36, 0x2, P0 ;  /* 0x00000024499d7211 */ /* 0x000fc400000f16ff */
[-C--:B------:R-:W-:Y:S02]  /*2120*/  LEA.HI.X.SX32 R149, R71, R36.reuse, 0x2, P5 ;  /* 0x0000002447957211 */ /* 0x080fe400028f16ff */
[----:B------:R-:W-:Y:S02]  /*2130*/  LOP3.LUT P0, RZ, R34, 0x7f, RZ, 0xc0, !PT ;  /* 0x0000007f22ff7812 */ /* 0x000fe4000780c0ff */
[----:B------:R-:W-:Y:S02]  /*2140*/  LEA.HI.X.SX32 R141, R67, R36, 0x2, P3 ;  /* 0x00000024438d7211 */ /* 0x000fe400018f16ff */
[----:B------:R-:W-:Y:S02]  /*2150*/  LEA R98, P5, R185, R168, 0x2 ;  /* 0x000000a8b9627211 */ /* 0x000fe400078a10ff */
[C---:B------:R-:W-:Y:S02]  /*2160*/  LOP3.LUT R15, R7.reuse, 0x4, RZ, 0xfc, !PT ;  /* 0x00000004070f7812 */ /* 0x040fe400078efcff */
[----:B------:R-:W-:-:S02]  /*2170*/  LOP3.LUT R16, R7, 0x6, RZ, 0xfc, !PT ;  /* 0x0000000607107812 */ /* 0x000fc400078efcff */
[C---:B------:R-:W-:Y:S02]  /*2180*/  LOP3.LUT R17, R7.reuse, 0x24, RZ, 0xfc, !PT ;  /* 0x0000002407117812 */ /* 0x040fe400078efcff */
[----:B------:R-:W-:Y:S01]  /*2190*/  LOP3.LUT R18, R7, 0x26, RZ, 0xfc, !PT ;  /* 0x0000002607127812 */ /* 0x000fe200078efcff */
[----:B-1----:R-:W-:Y:S06]  /*21a0*/  BRA.U UP0, `(.L_x_5) ;  /* 0x0000000100187547 */ /* 0x002fec000b800000 */
[----:B------:R-:W-:Y:S01]  /*21b0*/  ELECT P3, URZ, PT ;  /* 0x0000000000ff782f */ /* 0x000fe20003860000 */
[----:B------:R-:W-:Y:S01]  /*21c0*/  IMAD.MOV.U32 R19, RZ, RZ, 0x1 ;  /* 0x00000001ff137424 */ /* 0x000fe200078e00ff */
[----:B------:R-:W-:Y:S01]  /*21d0*/  UMOV UR6, 0x40 ;  /* 0x0000004000067882 */ /* 0x000fe20000000000 */
[----:B------:R-:W-:Y:S01]  /*21e0*/  UVIRTCOUNT.DEALLOC.SMPOOL 0x80 ;  /* 0x000000800000784c */ /* 0x000fe20000000000 */
[----:B------:R-:W-:-:S09]  /*21f0*/  ULEA UR6, UR5, UR6, 0x18 ;  /* 0x0000000605067291 */ /* 0x000fd2000f8ec0ff */
[----:B------:R1:W-:Y:S03]  /*2200*/  @P3 STS.U8 [UR6], R19 ;  /* 0x00000013ff003988 */ /* 0x0003e60008000006 */
.L_x_5:
[----:B------:R-:W-:Y:S01]  /*2210*/  UIADD3 UR26, UPT, UPT, UR27, UR4, URZ ;  /* 0x000000041b1a7290 */ /* 0x000fe2000fffe0ff */
[----:B------:R-:W-:Y:S01]  /*2220*/  LEA R150, P3, R187, R168, 0x2 ;  /* 0x000000a8bb967211 */ /* 0x000fe200078610ff */
[----:B------:R-:W-:Y:S01]  /*2230*/  IMAD R66, R66, UR9, RZ ;  /* 0x0000000942427c24 */ /* 0x000fe2000f8e02ff */
[-C--:B------:R-:W-:Y:S01]  /*2240*/  LEA.HI.X.SX32 R99, R185, R36.reuse, 0x2, P5 ;  /* 0x00000024b9637211 */ /* 0x080fe200028f16ff */
[----:B------:R-:W-:Y:S01]  /*2250*/  IMAD R68, R68, UR9, RZ ;  /* 0x0000000944447c24 */ /* 0x000fe2000f8e02ff */
[----:B------:R-:W-:Y:S01]  /*2260*/  LEA.HI.X.SX32 R151, R187, R36, 0x2, P3 ;  /* 0x00000024bb977211 */ /* 0x000fe200018f16ff */
[----:B------:R-:W-:Y:S01]  /*2270*/  IMAD R70, R70, UR9, RZ ;  /* 0x0000000946467c24 */ /* 0x000fe2000f8e02ff */
[C---:B------:R-:W-:Y:S01]  /*2280*/  LEA R168, P3, R189.reuse, R168, 0x2 ;  /* 0x000000a8bda87211 */ /* 0x040fe200078610ff */
[----:B------:R-:W-:Y:S01]  /*2290*/  VOTEU.ALL UP1, P0 ;  /* 0x0000000000ff7886 */ /* 0x000fe20000020000 */
[----:B------:R-:W-:Y:S01]  /*22a0*/  STTM.16dp32bit_t0_t15.x16 tmem[UR26], RZ ;  /* 0x000000ff000079ed */ /* 0x000fe20008a0001a */
[----:B------:R-:W-:Y:S01]  /*22b0*/  STTM.16dp32bit_t16_t31.x16 tmem[UR26+0x10], RZ ;  /* 0x000010ff000079ed */ /* 0x000fe20008a2001a */
[----:B------:R-:W2:Y:S01]  /*22c0*/  FENCE.VIEW.ASYNC.T ;  /* 0x00000000000073c6 */ /* 0x000ea20000000200 */
[----:B------:R-:W-:Y:S01]  /*22d0*/  LEA.HI.X.SX32 R169, R189, R36, 0x2, P3 ;  /* 0x00000024bda97211 */ /* 0x000fe200018f16ff */
[----:B------:R-:W-:Y:S01]  /*22e0*/  IMAD R72, R72, UR9, RZ ;  /* 0x0000000948487c24 */ /* 0x000fe2000f8e02ff */
[-C--:B------:R-:W-:Y:S01]  /*22f0*/  LEA R122, P3, R66, R171.reuse, 0x2 ;  /* 0x000000ab427a7211 */ /* 0x080fe200078610ff */
[----:B------:R-:W-:Y:S01]  /*2300*/  IMAD R74, R74, UR9, RZ ;  /* 0x000000094a4a7c24 */ /* 0x000fe2000f8e02ff */
[----:B------:R-:W-:Y:S01]  /*2310*/  LEA R120, P5, R68, R171, 0x2 ;  /* 0x000000ab44787211 */ /* 0x000fe200078a10ff */
[----:B------:R-:W-:Y:S01]  /*2320*/  IMAD R76, R76, UR9, RZ ;  /* 0x000000094c4c7c24 */ /* 0x000fe2000f8e02ff */
[----:B------:R-:W-:Y:S01]  /*2330*/  LEA.HI.X.SX32 R123, R66, R35, 0x2, P3 ;  /* 0x00000023427b7211 */ /* 0x000fe200018f16ff */
[----:B------:R-:W-:Y:S01]  /*2340*/  IMAD R78, R78, UR9, RZ ;  /* 0x000000094e4e7c24 */ /* 0x000fe2000f8e02ff */
[----:B------:R-:W-:Y:S01]  /*2350*/  LEA R118, P3, R70, R171, 0x2 ;  /* 0x000000ab46767211 */ /* 0x000fe200078610ff */
[----:B------:R-:W-:Y:S01]  /*2360*/  IMAD R80, R80, UR9, RZ ;  /* 0x0000000950507c24 */ /* 0x000fe2000f8e02ff */
[-C--:B------:R-:W-:Y:S01]  /*2370*/  LEA.HI.X.SX32 R121, R68, R35.reuse, 0x2, P5 ;  /* 0x0000002344797211 */ /* 0x080fe200028f16ff */
[----:B------:R-:W-:Y:S01]  /*2380*/  IMAD R82, R82, UR9, RZ ;  /* 0x0000000952527c24 */ /* 0x000fe2000f8e02ff */
[----:B------:R-:W-:Y:S01]  /*2390*/  LEA.HI.X.SX32 R119, R70, R35, 0x2, P3 ;  /* 0x0000002346777211 */ /* 0x000fe200018f16ff */
[----:B------:R-:W-:Y:S01]  /*23a0*/  IMAD R84, R84, UR9, RZ ;  /* 0x0000000954547c24 */ /* 0x000fe2000f8e02ff */
[----:B------:R-:W-:-:S04]  /*23b0*/  @!UP1 UIADD3 UR10, UPT, UPT, -UR7, 0x100000, URZ ;  /* 0x00100000070a9890 */ /* 0x000fc8000fffe1ff */
[----:B------:R-:W-:Y:S02]  /*23c0*/  @!UP1 USHF.L.U32 UR11, UR10, 0xb, URZ ;  /* 0x0000000b0a0b9899 */ /* 0x000fe400080006ff */
[----:B------:R-:W-:Y:S01]  /*23d0*/  @!UP1 USHF.L.U32 UR10, UR10, 0x1, URZ ;  /* 0x000000010a0a9899 */ /* 0x000fe200080006ff */
[----:B------:R-:W-:Y:S01]  /*23e0*/  IMAD R86, R86, UR9, RZ ;  /* 0x0000000956567c24 */ /* 0x000fe2000f8e02ff */
[-C--:B------:R-:W-:Y:S01]  /*23f0*/  LEA R116, P5, R72, R171.reuse, 0x2 ;  /* 0x000000ab48747211 */ /* 0x080fe200078a10ff */
[----:B------:R-:W-:Y:S01]  /*2400*/  IMAD R184, R184, UR9, RZ ;  /* 0x00000009b8b87c24 */ /* 0x000fe2000f8e02ff */
[----:B------:R-:W-:Y:S01]  /*2410*/  LEA R114, P3, R74, R171, 0x2 ;  /* 0x000000ab4a727211 */ /* 0x000fe200078610ff */
[----:B------:R-:W-:Y:S01]  /*2420*/  IMAD R186, R186, UR9, RZ ;  /* 0x00000009baba7c24 */ /* 0x000fe2000f8e02ff */
[-C--:B------:R-:W-:Y:S01]  /*2430*/  LEA.HI.X.SX32 R117, R72, R35.reuse, 0x2, P5 ;  /* 0x0000002348757211 */ /* 0x080fe200028f16ff */
[----:B------:R-:W-:Y:S01]  /*2440*/  IMAD R188, R188, UR9, RZ ;  /* 0x00000009bcbc7c24 */ /* 0x000fe2000f8e02ff */
[----:B------:R-:W-:Y:S01]  /*2450*/  LEA.HI.X.SX32 R115, R74, R35, 0x2, P3 ;  /* 0x000000234a737211 */ /* 0x000fe200018f16ff */
[----:B------:R-:W-:Y:S01]  /*2460*/  IMAD R190, R190, UR9, RZ ;  /* 0x00000009bebe7c24 */ /* 0x000fe2000f8e02ff */
[-C--:B------:R-:W-:Y:S01]  /*2470*/  LEA R112, P5, R76, R171.reuse, 0x2 ;  /* 0x000000ab4c707211 */ /* 0x080fe200078a10ff */
[----:B------:R-:W-:Y:S01]  /*2480*/  IMAD R192, R192, UR9, RZ ;  /* 0x00000009c0c07c24 */ /* 0x000fe2000f8e02ff */
[----:B------:R-:W-:Y:S01]  /*2490*/  LEA R110, P3, R78, R171, 0x2 ;  /* 0x000000ab4e6e7211 */ /* 0x000fe200078610ff */
[----:B--2---:R-:W-:Y:S01]  /*24a0*/  VOTEU.ALL UP2, P0 ;  /* 0x0000000000ff7886 */ /* 0x004fe20000040000 */
[----:B------:R-:W-:-:S04]  /*24b0*/  @!UP1 UIADD3 UR4, UPT, UPT, -UR7, 0x100000, URZ ;  /* 0x0010000007049890 */ /* 0x000fc8000fffe1ff */
[----:B------:R-:W-:Y:S02]  /*24c0*/  @!UP1 USHF.L.U32 UR5, UR4, 0xb, URZ ;  /* 0x0000000b04059899 */ /* 0x000fe400080006ff */
[----:B------:R-:W-:Y:S01]  /*24d0*/  @!UP1 USHF.L.U32 UR4, UR4, 0x1, URZ ;  /* 0x0000000104049899 */ /* 0x000fe200080006ff */
[----:B------:R-:W-:Y:S01]  /*24e0*/  BAR.SYNC.DEFER_BLOCKING 0x0 ;  /* 0x0000000000007b1d */ /* 0x000fe20000010000 */
[-C--:B------:R-:W-:Y:S01]  /*24f0*/  LEA.HI.X.SX32 R113, R76, R35.reuse, 0x2, P5 ;  /* 0x000000234c717211 */ /* 0x080fe200028f16ff */
[----:B------:R-:W-:Y:S01]  /*2500*/  VIADD R191, R4, UR29 ;  /* 0x0000001d04bf7c36 */ /* 0x000fe20008000000 */
[----:B------:R-:W-:Y:S01]  /*2510*/  LEA.HI.X.SX32 R111, R78, R35, 0x2, P3 ;  /* 0x000000234e6f7211 */ /* 0x000fe200018f16ff */
[----:B------:R-:W-:Y:S01]  /*2520*/  VIADD R207, R5, UR29 ;  /* 0x0000001d05cf7c36 */ /* 0x000fe20008000000 */
[-C--:B------:R-:W-:Y:S01]  /*2530*/  LEA R108, P5, R80, R171.reuse, 0x2 ;  /* 0x000000ab506c7211 */ /* 0x080fe200078a10ff */
[----:B------:R-:W-:Y:S01]  /*2540*/  VOTEU.ALL UP1, P0 ;  /* 0x0000000000ff7886 */ /* 0x000fe20000020000 */
[----:B------:R-:W-:Y:S01]  /*2550*/  LEA R106, P3, R82, R171, 0x2 ;  /* 0x000000ab526a7211 */ /* 0x000fe200078610ff */
[----:B------:R-:W-:Y:S01]  /*2560*/  USHF.L.U32 UR14, UR16, 0x6, URZ ;  /* 0x00000006100e7899 */ /* 0x000fe200080006ff */
[-C--:B------:R-:W-:Y:S01]  /*2570*/  LEA.HI.X.SX32 R109, R80, R35.reuse, 0x2, P5 ;  /* 0x00000023506d7211 */ /* 0x080fe200028f16ff */
[----:B------:R-:W-:Y:S01]  /*2580*/  UIADD3 UR66, UPT, UPT, UR32, -0x80, URZ ;  /* 0xffffff8020427890 */ /* 0x000fe2000fffe0ff */
[----:B------:R-:W-:Y:S01]  /*2590*/  LEA.HI.X.SX32 R107, R82, R35, 0x2, P3 ;  /* 0x00000023526b7211 */ /* 0x000fe200018f16ff */
[----:B------:R-:W-:Y:S01]  /*25a0*/  USHF.L.U32 UR15, UR17, 0x6, URZ ;  /* 0x00000006110f7899 */ /* 0x000fe200080006ff */
[-C--:B------:R-:W-:Y:S01]  /*25b0*/  LEA R104, P5, R84, R171.reuse, 0x2 ;  /* 0x000000ab54687211 */ /* 0x080fe200078a10ff */
[----:B------:R-:W-:Y:S01]  /*25c0*/  IMAD.U32 R215, RZ, RZ, UR14 ;  /* 0x0000000effd77e24 */ /* 0x000fe2000f8e00ff */
[----:B------:R-:W-:Y:S01]  /*25d0*/  LEA R102, P3, R86, R171, 0x2 ;  /* 0x000000ab56667211 */ /* 0x000fe200078610ff */
[----:B------:R-:W-:Y:S01]  /*25e0*/  IMAD.U32 R217, RZ, RZ, UR14 ;  /* 0x0000000effd97e24 */ /* 0x000fe2000f8e00ff */
[-C--:B------:R-:W-:Y:S01]  /*25f0*/  LEA.HI.X.SX32 R105, R84, R35.reuse, 0x2, P5 ;  /* 0x0000002354697211 */ /* 0x080fe200028f16ff */
[----:B------:R-:W-:Y:S01]  /*2600*/  IMAD.U32 R219, RZ, RZ, UR14 ;  /* 0x0000000effdb7e24 */ /* 0x000fe2000f8e00ff */
[----:B------:R-:W-:Y:S01]  /*2610*/  LEA.HI.X.SX32 R103, R86, R35, 0x2, P3 ;  /* 0x0000002356677211 */ /* 0x000fe200018f16ff */
[----:B------:R-:W-:Y:S01]  /*2620*/  IMAD.U32 R221, RZ, RZ, UR15 ;  /* 0x0000000fffdd7e24 */ /* 0x000fe2000f8e00ff */
[-C--:B------:R-:W-:Y:S01]  /*2630*/  LEA R100, P5, R184, R171.reuse, 0x2 ;  /* 0x000000abb8647211 */ /* 0x080fe200078a10ff */
[----:B------:R-:W-:Y:S01]  /*2640*/  IMAD.U32 R223, RZ, RZ, UR15 ;  /* 0x0000000fffdf7e24 */ /* 0x000fe2000f8e00ff */
[----:B------:R-:W-:Y:S01]  /*2650*/  LEA R94, P3, R186, R171, 0x2 ;  /* 0x000000abba5e7211 */ /* 0x000fe200078610ff */
[----:B------:R-:W2:Y:S02]  /*2660*/  FENCE.VIEW.ASYNC.S ;  /* 0x00000000000073c6 */ /* 0x000ea40000000000 */
[----:B--2---:R-:W2:Y:S02]  /*2670*/  @!UP1 SYNCS.EXCH.64 URZ, [UR28], UR10 ;  /* 0x0000000a1cff95b2 */ /* 0x004ea40008000100 */
[----:B--2---:R-:W-:Y:S01]  /*2680*/  BAR.SYNC.DEFER_BLOCKING 0x0 ;  /* 0x0000000000007b1d */ /* 0x004fe20000010000 */
[-C--:B------:R-:W-:Y:S01]  /*2690*/  LEA.HI.X.SX32 R101, R184, R35.reuse, 0x2, P5 ;  /* 0x00000023b8657211 */ /* 0x080fe200028f16ff */
[----:B------:R-:W-:Y:S01]  /*26a0*/  UISETP.GT.AND UP1, UPT, UR12, 0x7f, UPT ;  /* 0x0000007f0c00788c */ /* 0x000fe2000bf24270 */
[----:B------:R-:W-:Y:S01]  /*26b0*/  LEA.HI.X.SX32 R95, R186, R35, 0x2, P3 ;  /* 0x00000023ba5f7211 */ /* 0x000fe200018f16ff */
[----:B------:R-:W-:Y:S01]  /*26c0*/  USHF.R.S32.HI UR13, URZ, 0x1f, UR14 ;  /* 0x0000001fff0d7899 */ /* 0x000fe2000801140e */
[-C--:B------:R-:W-:Y:S01]  /*26d0*/  LEA R92, P5, R188, R171.reuse, 0x2 ;  /* 0x000000abbc5c7211 */ /* 0x080fe200078a10ff */
[----:B------:R-:W-:Y:S01]  /*26e0*/  USHF.L.U32 UR71, UR14, 0x2, URZ ;  /* 0x000000020e477899 */ /* 0x000fe200080006ff */
[----:B------:R-:W-:Y:S01]  /*26f0*/  LEA R180, P3, R190, R171, 0x2 ;  /* 0x000000abbeb47211 */ /* 0x000fe200078610ff */
[----:B------:R-:W-:Y:S01]  /*2700*/  USHF.L.U64.HI UR70, UR14, 0x2, UR13 ;  /* 0x000000020e467899 */ /* 0x000fe2000801020d */
[-C--:B------:R-:W-:Y:S01]  /*2710*/  LEA.HI.X.SX32 R93, R188, R35.reuse, 0x2, P5 ;  /* 0x00000023bc5d7211 */ /* 0x080fe200028f16ff */
[----:B------:R-:W-:Y:S01]  /*2720*/  UISETP.GT.AND UP3, UPT, UR12, 0xbf, UPT ;  /* 0x000000bf0c00788c */ /* 0x000fe2000bf64270 */
[----:B------:R-:W-:-:S02]  /*2730*/  LEA.HI.X.SX32 R181, R190, R35, 0x2, P3 ;  /* 0x00000023beb57211 */ /* 0x000fc400018f16ff */
[C---:B------:R-:W-:Y:S02]  /*2740*/  LEA R170, P5, R192.reuse, R171, 0x2 ;  /* 0x000000abc0aa7211 */ /* 0x040fe400078a10ff */
[----:B------:R-:W-:Y:S02]  /*2750*/  ISETP.GE.AND P3, PT, R15, UR32, PT ;  /* 0x000000200f007c0c */ /* 0x000fe4000bf66270 */
[----:B------:R-:W-:Y:S02]  /*2760*/  LEA.HI.X.SX32 R171, R192, R35, 0x2, P5 ;  /* 0x00000023c0ab7211 */ /* 0x000fe400028f16ff */
[----:B-1----:R-:W-:Y:S02]  /*2770*/  SEL R19, R61, RZ, !P3 ;  /* 0x000000ff3d137207 */ /* 0x002fe40005800000 */
[----:B------:R-:W-:Y:S02]  /*2780*/  ISETP.GE.AND P5, PT, R16, UR32, PT ;  /* 0x0000002010007c0c */ /* 0x000fe4000bfa6270 */
[----:B------:R-:W-:Y:S01]  /*2790*/  ISETP.GE.AND P3, PT, R17, UR32, PT ;  /* 0x0000002011007c0c */ /* 0x000fe2000bf66270 */
[----:B------:R1:W2:Y:S02]  /*27a0*/  @!UP2 SYNCS.EXCH.64 URZ, [UR29+0x12008], UR4 ;  /* 0x012008041dffa5b2 */ /* 0x0002a40008000100 */
[----:B------:R-:W-:Y:S01]  /*27b0*/  @!PT LDS RZ, [RZ] ;  /* 0x00000000fffff984 */ /* 0x000fe20000000800 */
[----:B------:R-:W-:Y:S01]  /*27c0*/  @!PT LDS RZ, [RZ] ;  /* 0x00000000fffff984 */ /* 0x000fe20000000800 */
[----:B------:R-:W-:Y:S01]  /*27d0*/  @!PT LDS RZ, [RZ] ;  /* 0x00000000fffff984 */ /* 0x000fe20000000800 */
[----:B--2---:R2:W-:Y:S01]  /*27e0*/  LDGSTS.E [R191], desc[UR38][R96.64], P2 ;  /* 0x0000000060bf7fae */ /* 0x0045e200091a1026 */
[----:B------:R-:W-:-:S02]  /*27f0*/  ISETP.NE.U32.AND P2, PT, R19, RZ, PT ;  /* 0x000000ff1300720c */ /* 0x000fc40003f45070 */
[C---:B------:R-:W-:Y:S01]  /*2800*/  SEL R35, R61.reuse, RZ, !P5 ;  /* 0x000000ff3d237207 */ /* 0x040fe20006800000 */
[----:B------:R3:W-:Y:S01]  /*2810*/  LDGSTS.E [R191+0x8], desc[UR38][R88.64], P1 ;  /* 0x0000800058bf7fae */ /* 0x0007e200089a1026 */
[----:B------:R-:W-:Y:S02]  /*2820*/  SEL R19, R61, RZ, !P3 ;  /* 0x000000ff3d137207 */ /* 0x000fe40005800000 */
[----:B------:R-:W-:Y:S01]  /*2830*/  ISETP.GE.AND P5, PT, R18, UR32, PT ;  /* 0x0000002012007c0c */ /* 0x000fe2000bfa6270 */
[----:B------:R4:W-:Y:S01]  /*2840*/  LDGSTS.E [R191+0x2000], desc[UR38][R182.64], P4 ;  /* 0x02000000b6bf7fae */ /* 0x0009e2000a1a1026 */
[----:B------:R-:W-:Y:S02]  /*2850*/  ISETP.NE.U32.AND P3, PT, R35, RZ, PT ;  /* 0x000000ff2300720c */ /* 0x000fe40003f65070 */
[----:B------:R-:W-:Y:S01]  /*2860*/  ISETP.NE.U32.AND P1, PT, R19, RZ, PT ;  /* 0x000000ff1300720c */ /* 0x000fe20003f25070 */
[----:B------:R5:W-:Y:S01]  /*2870*/  LDGSTS.E [R191+0x2008], desc[UR38][R172.64], P6 ;  /* 0x02008000acbf7fae */ /* 0x000be2000b1a1026 */
[----:B------:R-:W-:Y:S01]  /*2880*/  SEL R35, R61, RZ, !P5 ;  /* 0x000000ff3d237207 */ /* 0x000fe20006800000 */
[----:B-1----:R-:W-:Y:S01]  /*2890*/  UIADD3 UR4, UPT, UPT, UR32, -0x40, URZ ;  /* 0xffffffc020047890 */ /* 0x002fe2000fffe0ff */
[----:B------:R-:W-:Y:S01]  /*28a0*/  LOP3.LUT R19, R7, 0x8, RZ, 0xfc, !PT ;  /* 0x0000000807137812 */ /* 0x000fe200078efcff */
[----:B--2---:R-:W-:Y:S01]  /*28b0*/  IMAD.WIDE R96, R215, 0x4, R96 ;  /* 0x00000004d7607825 */ /* 0x004fe200078e0260 */
[----:B------:R-:W-:-:S02]  /*28c0*/  LOP3.LUT R38, R4, 0x10, RZ, 0x3c, !PT ;  /* 0x0000001004267812 */ /* 0x000fc400078e3cff */
[----:B------:R-:W-:Y:S01]  /*28d0*/  ISETP.NE.U32.AND P5, PT, R35, RZ, PT ;  /* 0x000000ff2300720c */ /* 0x000fe20003fa5070 */
[----:B---3--:R-:W-:Y:S01]  /*28e0*/  IMAD.WIDE R88, R217, 0x4, R88 ;  /* 0x00000004d9587825 */ /* 0x008fe200078e0258 */
[----:B------:R-:W-:Y:S02]  /*28f0*/  ISETP.GE.AND P4, PT, R19, UR32, PT ;  /* 0x0000002013007c0c */ /* 0x000fe4000bf86270 */
[C---:B------:R-:W-:Y:S01]  /*2900*/  LOP3.LUT R35, R7.reuse, 0xa, RZ, 0xfc, !PT ;  /* 0x0000000a07237812 */ /* 0x040fe200078efcff */
[----:B------:R-:W-:Y:S01]  /*2910*/  VIADD R193, R38, UR29 ;  /* 0x0000001d26c17c36 */ /* 0x000fe20008000000 */
[----:B------:R-:W-:Y:S01]  /*2920*/  LOP3.LUT R36, R7, 0x28, RZ, 0xfc, !PT ;  /* 0x0000002807247812 */ /* 0x000fe200078efcff */
[----:B----4-:R-:W-:Y:S01]  /*2930*/  IMAD.WIDE R182, R219, 0x4, R182 ;  /* 0x00000004dbb67825 */ /* 0x010fe200078e02b6 */
[----:B------:R-:W-:Y:S02]  /*2940*/  SEL R39, R61, RZ, !P4 ;  /* 0x000000ff3d277207 */ /* 0x000fe40006000000 */
[----:B------:R-:W-:Y:S01]  /*2950*/  ISETP.GE.AND P6, PT, R35, UR32, PT ;  /* 0x0000002023007c0c */ /* 0x000fe2000bfc6270 */
[----:B------:R1:W-:Y:S01]  /*2960*/  LDGSTS.E [R193], desc[UR38][R174.64], P2 ;  /* 0x00000000aec17fae */ /* 0x0003e200091a1026 */
[----:B------:R-:W-:Y:S01]  /*2970*/  ISETP.GE.AND P4, PT, R36, UR32, PT ;  /* 0x0000002024007c0c */ /* 0x000fe2000bf86270 */
[----:B-----5:R-:W-:Y:S01]  /*2980*/  IMAD.WIDE R172, R217, 0x4, R172 ;  /* 0x00000004d9ac7825 */ /* 0x020fe200078e02ac */
[----:B------:R-:W-:Y:S01]  /*2990*/  LOP3.LUT R37, R7, 0x2a, RZ, 0xfc, !PT ;  /* 0x0000002a07257812 */ /* 0x000fe200078efcff */
[----:B------:R2:W-:Y:S01]  /*29a0*/  LDGSTS.E [R193+0x8], desc[UR38][R176.64], P3 ;  /* 0x00008000b0c17fae */ /* 0x0005e200099a1026 */
[----:B------:R-:W-:Y:S01]  /*29b0*/  ISETP.NE.U32.AND P2, PT, R39, RZ, PT ;  /* 0x000000ff2700720c */ /* 0x000fe20003f45070 */
[----:B------:R-:W-:Y:S01]  /*29c0*/  IMAD.U32 R219, RZ, RZ, UR15 ;  /* 0x0000000fffdb7e24 */ /* 0x000fe2000f8e00ff */
[C---:B------:R-:W-:Y:S01]  /*29d0*/  SEL R40, R61.reuse, RZ, !P6 ;  /* 0x000000ff3d287207 */ /* 0x040fe20007000000 */
[----:B------:R3:W-:Y:S01]  /*29e0*/  LDGSTS.E [R193+0x2000], desc[UR38][R178.64], P1 ;  /* 0x02000000b2c17fae */ /* 0x0007e200089a1026 */
[----:B------:R-:W-:-:S02]  /*29f0*/  SEL R39, R61, RZ, !P4 ;  /* 0x000000ff3d277207 */ /* 0x000fc40006000000 */
[----:B------:R-:W-:Y:S01]  /*2a00*/  ISETP.GE.AND P6, PT, R37, UR32, PT ;  /* 0x0000002025007c0c */ /* 0x000fe2000bfc6270 */
[----:B------:R4:W-:Y:S01]  /*2a10*/  LDGSTS.E [R193+0x2008], desc[UR38][R166.64], P5 ;  /* 0x02008000a6c17fae */ /* 0x0009e2000a9a1026 */
[----:B------:R-:W-:Y:S01]  /*2a20*/  ISETP.NE.U32.AND P4, PT, R40, RZ, PT ;  /* 0x000000ff2800720c */ /* 0x000fe20003f85070 */
[----:B-1----:R-:W-:Y:S01]  /*2a30*/  IMAD.WIDE R174, R215, 0x4, R174 ;  /* 0x00000004d7ae7825 */ /* 0x002fe200078e02ae */
[----:B------:R-:W-:Y:S02]  /*2a40*/  ISETP.NE.U32.AND P3, PT, R39, RZ, PT ;  /* 0x000000ff2700720c */ /* 0x000fe40003f65070 */
[----:B------:R-:W-:Y:S01]  /*2a50*/  SEL R40, R61, RZ, !P6 ;  /* 0x000000ff3d287207 */ /* 0x000fe20007000000 */
[----:B--2---:R-:W-:Y:S01]  /*2a60*/  IMAD.WIDE R176, R215, 0x4, R176 ;  /* 0x00000004d7b07825 */ /* 0x004fe200078e02b0 */
[----:B------:R-:W-:Y:S02]  /*2a70*/  LOP3.LUT R39, R7, 0xc, RZ, 0xfc, !PT ;  /* 0x0000000c07277812 */ /* 0x000fe400078efcff */
[----:B------:R-:W-:Y:S01]  /*2a80*/  LOP3.LUT R41, R4, 0x20, RZ, 0x3c, !PT ;  /* 0x0000002004297812 */ /* 0x000fe200078e3cff */
[----:B---3--:R-:W-:Y:S01]  /*2a90*/  IMAD.WIDE R178, R217, 0x4, R178 ;  /* 0x00000004d9b27825 */ /* 0x008fe200078e02b2 */
[----:B------:R-:W-:-:S02]  /*2aa0*/  ISETP.NE.U32.AND P6, PT, R40, RZ, PT ;  /* 0x000000ff2800720c */ /* 0x000fc40003fc5070 */
[----:B------:R-:W-:Y:S01]  /*2ab0*/  ISETP.GE.AND P1, PT, R39, UR32, PT ;  /* 0x0000002027007c0c */ /* 0x000fe2000bf26270 */
[----:B------:R-:W-:Y:S01]  /*2ac0*/  VIADD R195, R41, UR29 ;  /* 0x0000001d29c37c36 */ /* 0x000fe20008000000 */
[----:B------:R-:W-:Y:S01]  /*2ad0*/  LOP3.LUT R40, R7, 0x2c, RZ, 0xfc, !PT ;  /* 0x0000002c07287812 */ /* 0x000fe200078efcff */
[----:B----4-:R-:W-:Y:S01]  /*2ae0*/  IMAD.WIDE R166, R217, 0x4, R166 ;  /* 0x00000004d9a67825 */ /* 0x010fe200078e02a6 */
[----:B------:R-:W-:Y:S02]  /*2af0*/  ISETP.GE.AND P5, PT, R11, UR32, PT ;  /* 0x000000200b007c0c */ /* 0x000fe4000bfa6270 */
[C---:B------:R-:W-:Y:S01]  /*2b00*/  SEL R42, R61.reuse, RZ, !P1 ;  /* 0x000000ff3d2a7207 */ /* 0x040fe20004800000 */
[----:B------:R1:W-:Y:S01]  /*2b10*/  LDGSTS.E [R195], desc[UR38][R164.64], P2 ;  /* 0x00000000a4c37fae */ /* 0x0003e200091a1026 */
[----:B------:R-:W-:Y:S02]  /*2b20*/  ISETP.GE.AND P1, PT, R40, UR32, PT ;  /* 0x0000002028007c0c */ /* 0x000fe4000bf26270 */
[----:B------:R-:W-:Y:S01]  /*2b30*/  SEL R43, R61, RZ, !P5 ;  /* 0x000000ff3d2b7207 */ /* 0x000fe20006800000 */
[----:B------:R2:W-:Y:S01]  /*2b40*/  LDGSTS.E [R195+0x8], desc[UR38][R162.64], P4 ;  /* 0x00008000a2c37fae */ /* 0x0005e2000a1a1026 */
[----:B------:R-:W-:-:S02]  /*2b50*/  ISETP.GE.AND P5, PT, R13, UR32, PT ;  /* 0x000000200d007c0c */ /* 0x000fc4000bfa6270 */
[----:B------:R-:W-:Y:S01]  /*2b60*/  ISETP.NE.U32.AND P2, PT, R42, RZ, PT ;  /* 0x000000ff2a00720c */ /* 0x000fe20003f45070 */
[----:B------:R3:W-:Y:S01]  /*2b70*/  LDGSTS.E [R195+0x2000], desc[UR38][R160.64], P3 ;  /* 0x02000000a0c37fae */ /* 0x0007e200099a1026 */
[----:B------:R-:W-:Y:S02]  /*2b80*/  SEL R42, R61, RZ, !P1 ;  /* 0x000000ff3d2a7207 */ /* 0x000fe40004800000 */
[----:B------:R-:W-:Y:S01]  /*2b90*/  ISETP.NE.U32.AND P1, PT, R43, RZ, PT ;  /* 0x000000ff2b00720c */ /* 0x000fe20003f25070 */
[----:B------:R4:W-:Y:S01]  /*2ba0*/  LDGSTS.E [R195+0x2008], desc[UR38][R158.64], P6 ;  /* 0x020080009ec37fae */ /* 0x0009e2000b1a1026 */
[----:B------:R-:W-:Y:S01]  /*2bb0*/  SEL R43, R61, RZ, !P5 ;  /* 0x000000ff3d2b7207 */ /* 0x000fe20006800000 */
[----:B-1----:R-:W-:Y:S01]  /*2bc0*/  IMAD.WIDE R164, R215, 0x4, R164 ;  /* 0x00000004d7a47825 */ /* 0x002fe200078e02a4 */
[----:B------:R-:W-:Y:S02]  /*2bd0*/  ISETP.NE.U32.AND P5, PT, R42, RZ, PT ;  /* 0x000000ff2a00720c */ /* 0x000fe40003fa5070 */
[----:B------:R-:W-:Y:S01]  /*2be0*/  LOP3.LUT R42, R7, 0x10, RZ, 0xfc, !PT ;  /* 0x00000010072a7812 */ /* 0x000fe200078efcff */
[----:B--2---:R-:W-:Y:S01]  /*2bf0*/  IMAD.WIDE R162, R215, 0x4, R162 ;  /* 0x00000004d7a27825 */ /* 0x004fe200078e02a2 */
[----:B------:R-:W-:-:S02]  /*2c00*/  LOP3.LUT R46, R4, 0x30, RZ, 0x3c, !PT ;  /* 0x00000030042e7812 */ /* 0x000fc400078e3cff */
[----:B------:R-:W-:Y:S01]  /*2c10*/  ISETP.NE.U32.AND P4, PT, R43, RZ, PT ;  /* 0x000000ff2b00720c */ /* 0x000fe20003f85070 */
[----:B---3--:R-:W-:Y:S01]  /*2c20*/  IMAD.WIDE R160, R217, 0x4, R160 ;  /* 0x00000004d9a07825 */ /* 0x008fe200078e02a0 */
[C---:B------:R-:W-:Y:S02]  /*2c30*/  LOP3.LUT R43, R7.reuse, 0x12, RZ, 0xfc, !PT ;  /* 0x00000012072b7812 */ /* 0x040fe400078efcff */
[----:B------:R-:W-:Y:S01]  /*2c40*/  ISETP.GE.AND P3, PT, R42, UR32, PT ;  /* 0x000000202a007c0c */ /* 0x000fe2000bf66270 */
[----:B------:R-:W-:Y:S01]  /*2c50*/  VIADD R197, R46, UR29 ;  /* 0x0000001d2ec57c36 */ /* 0x000fe20008000000 */
[----:B------:R-:W-:Y:S01]  /*2c60*/  LOP3.LUT R44, R7, 0x30, RZ, 0xfc, !PT ;  /* 0x00000030072c7812 */ /* 0x000fe200078efcff */
[----:B----4-:R-:W-:Y:S01]  /*2c70*/  IMAD.WIDE R158, R217, 0x4, R158 ;  /* 0x00000004d99e7825 */ /* 0x010fe200078e029e */
[----:B------:R-:W-:Y:S02]  /*2c80*/  ISETP.GE.AND P6, PT, R43, UR32, PT ;  /* 0x000000202b007c0c */ /* 0x000fe4000bfc6270 */
[----:B------:R-:W-:Y:S01]  /*2c90*/  LOP3.LUT R45, R7, 0x32, RZ, 0xfc, !PT ;  /* 0x00000032072d7812 */ /* 0x000fe200078efcff */
[----:B------:R1:W-:Y:S01]  /*2ca0*/  LDGSTS.E [R197], desc[UR38][R156.64], P2 ;  /* 0x000000009cc57fae */ /* 0x0003e200091a1026 */
[----:B------:R-:W-:-:S02]  /*2cb0*/  SEL R47, R61, RZ, !P3 ;  /* 0x000000ff3d2f7207 */ /* 0x000fc40005800000 */
[----:B------:R-:W-:Y:S01]  /*2cc0*/  ISETP.GE.AND P3, PT, R44, UR32, PT ;  /* 0x000000202c007c0c */ /* 0x000fe2000bf66270 */
[----:B------:R2:W-:Y:S01]  /*2cd0*/  LDGSTS.E [R197+0x8], desc[UR38][R154.64], P1 ;  /* 0x000080009ac57fae */ /* 0x0005e200089a1026 */
[----:B------:R-:W-:Y:S02]  /*2ce0*/  SEL R48, R61, RZ, !P6 ;  /* 0x000000ff3d307207 */ /* 0x000fe40007000000 */
[----:B------:R-:W-:Y:S01]  /*2cf0*/  ISETP.GE.AND P6, PT, R45, UR32, PT ;  /* 0x000000202d007c0c */ /* 0x000fe2000bfc6270 */
[----:B------:R3:W-:Y:S01]  /*2d00*/  LDGSTS.E [R197+0x2000], desc[UR38][R152.64], P5 ;  /* 0x0200000098c57fae */ /* 0x0007e2000a9a1026 */
[----:B------:R-:W-:Y:S02]  /*2d10*/  ISETP.NE.U32.AND P2, PT, R47, RZ, PT ;  /* 0x000000ff2f00720c */ /* 0x000fe40003f45070 */
[----:B------:R-:W-:Y:S01]  /*2d20*/  SEL R47, R61, RZ, !P3 ;  /* 0x000000ff3d2f7207 */ /* 0x000fe20005800000 */
[----:B------:R4:W-:Y:S01]  /*2d30*/  LDGSTS.E [R197+0x2008], desc[UR38][R150.64], P4 ;  /* 0x0200800096c57fae */ /* 0x0009e2000a1a1026 */
[----:B------:R-:W-:Y:S01]  /*2d40*/  ISETP.NE.U32.AND P3, PT, R48, RZ, PT ;  /* 0x000000ff3000720c */ /* 0x000fe20003f65070 */
[----:B-1----:R-:W-:Y:S01]  /*2d50*/  IMAD.WIDE R156, R215, 0x4, R156 ;  /* 0x00000004d79c7825 */ /* 0x002fe200078e029c */
[----:B------:R-:W-:-:S02]  /*2d60*/  SEL R48, R61, RZ, !P6 ;  /* 0x000000ff3d307207 */ /* 0x000fc40007000000 */
[----:B------:R-:W-:Y:S01]  /*2d70*/  ISETP.NE.U32.AND P1, PT, R47, RZ, PT ;  /* 0x000000ff2f00720c */ /* 0x000fe20003f25070 */
[----:B--2---:R-:W-:Y:S01]  /*2d80*/  IMAD.WIDE R154, R215, 0x4, R154 ;  /* 0x00000004d79a7825 */ /* 0x004fe200078e029a */
[----:B------:R-:W-:Y:S02]  /*2d90*/  LOP3.LUT R47, R7, 0x14, RZ, 0xfc, !PT ;  /* 0x00000014072f7812 */ /* 0x000fe400078efcff */
[----:B------:R-:W-:Y:S01]  /*2da0*/  LOP3.LUT R51, R4, 0x40, RZ, 0x3c, !PT ;  /* 0x0000004004337812 */ /* 0x000fe200078e3cff */
[----:B---3--:R-:W-:Y:S01]  /*2db0*/  IMAD.WIDE R152, R217, 0x4, R152 ;  /* 0x00000004d9987825 */ /* 0x008fe200078e0298 */
[----:B------:R-:W-:Y:S02]  /*2dc0*/  ISETP.NE.U32.AND P6, PT, R48, RZ, PT ;  /* 0x000000ff3000720c */ /* 0x000fe40003fc5070 */
[----:B------:R-:W-:Y:S01]  /*2dd0*/  LOP3.LUT R48, R7, 0x16, RZ, 0xfc, !PT ;  /* 0x0000001607307812 */ /* 0x000fe200078efcff */
[----:B------:R-:W-:Y:S01]  /*2de0*/  VIADD R199, R51, UR29 ;  /* 0x0000001d33c77c36 */ /* 0x000fe20008000000 */
[----:B------:R-:W-:Y:S01]  /*2df0*/  ISETP.GE.AND P5, PT, R47, UR32, PT ;  /* 0x000000202f007c0c */ /* 0x000fe2000bfa6270 */
[----:B----4-:R-:W-:Y:S01]  /*2e00*/  IMAD.WIDE R150, R217, 0x4, R150 ;  /* 0x00000004d9967825 */ /* 0x010fe200078e0296 */
[----:B------:R-:W-:-:S02]  /*2e10*/  LOP3.LUT R49, R7, 0x34, RZ, 0xfc, !PT ;  /* 0x0000003407317812 */ /* 0x000fc400078efcff */
[----:B------:R-:W-:Y:S01]  /*2e20*/  ISETP.GE.AND P4, PT, R48, UR32, PT ;  /* 0x0000002030007c0c */ /* 0x000fe2000bf86270 */
[----:B------:R1:W-:Y:S01]  /*2e30*/  LDGSTS.E [R199], desc[UR38][R148.64], P2 ;  /* 0x0000000094c77fae */ /* 0x0003e200091a1026 */
[----:B------:R-:W-:Y:S02]  /*2e40*/  LOP3.LUT R50, R7, 0x36, RZ, 0xfc, !PT ;  /* 0x0000003607327812 */ /* 0x000fe400078efcff */
[----:B------:R-:W-:Y:S01]  /*2e50*/  SEL R52, R61, RZ, !P5 ;  /* 0x000000ff3d347207 */ /* 0x000fe20006800000 */
[----:B------:R2:W-:Y:S01]  /*2e60*/  LDGSTS.E [R199+0x8], desc[UR38][R146.64], P3 ;  /* 0x0000800092c77fae */ /* 0x0005e200099a1026 */
[----:B------:R-:W-:Y:S02]  /*2e70*/  ISETP.GE.AND P5, PT, R49, UR32, PT ;  /* 0x0000002031007c0c */ /* 0x000fe4000bfa6270 */
[----:B------:R-:W-:Y:S01]  /*2e80*/  SEL R53, R61, RZ, !P4 ;  /* 0x000000ff3d357207 */ /* 0x000fe20006000000 */
[----:B------:R3:W-:Y:S01]  /*2e90*/  LDGSTS.E [R199+0x2000], desc[UR38][R144.64], P1 ;  /* 0x0200000090c77fae */ /* 0x0007e200089a1026 */
[----:B------:R-:W-:-:S02]  /*2ea0*/  ISETP.GE.AND P4, PT, R50, UR32, PT ;  /* 0x0000002032007c0c */ /* 0x000fc4000bf86270 */
[----:B------:R-:W-:Y:S01]  /*2eb0*/  ISETP.NE.U32.AND P2, PT, R52, RZ, PT ;  /* 0x000000ff3400720c */ /* 0x000fe20003f45070 */
[----:B------:R4:W-:Y:S01]  /*2ec0*/  LDGSTS.E [R199+0x2008], desc[UR38][R142.64], P6 ;  /* 0x020080008ec77fae */ /* 0x0009e2000b1a1026 */
[----:B------:R-:W-:Y:S01]  /*2ed0*/  SEL R52, R61, RZ, !P5 ;  /* 0x000000ff3d347207 */ /* 0x000fe20006800000 */
[----:B-1----:R-:W-:Y:S01]  /*2ee0*/  IMAD.WIDE R148, R215, 0x4, R148 ;  /* 0x00000004d7947825 */ /* 0x002fe200078e0294 */
[----:B------:R-:W-:Y:S02]  /*2ef0*/  ISETP.NE.U32.AND P5, PT, R53, RZ, PT ;  /* 0x000000ff3500720c */ /* 0x000fe40003fa5070 */
[----:B------:R-:W-:Y:S01]  /*2f00*/  SEL R53, R61, RZ, !P4 ;  /* 0x000000ff3d357207 */ /* 0x000fe20006000000 */
[----:B--2---:R-:W-:Y:S01]  /*2f10*/  IMAD.WIDE R146, R215, 0x4, R146 ;  /* 0x00000004d7927825 */ /* 0x004fe200078e0292 */
[----:B------:R-:W-:Y:S02]  /*2f20*/  ISETP.NE.U32.AND P4, PT, R52, RZ, PT ;  /* 0x000000ff3400720c */ /* 0x000fe40003f85070 */
[----:B------:R-:W-:Y:S01]  /*2f30*/  LOP3.LUT R52, R7, 0x18, RZ, 0xfc, !PT ;  /* 0x0000001807347812 */ /* 0x000fe200078efcff */
[----:B---3--:R-:W-:Y:S01]  /*2f40*/  IMAD.WIDE R144, R215, 0x4, R144 ;  /* 0x00000004d7907825 */ /* 0x008fe200078e0290 */
[----:B------:R-:W-:-:S02]  /*2f50*/  LOP3.LUT R56, R4, 0x50, RZ, 0x3c, !PT ;  /* 0x0000005004387812 */ /* 0x000fc400078e3cff */
[----:B------:R-:W-:Y:S01]  /*2f60*/  ISETP.GE.AND P1, PT, R52, UR32, PT ;  /* 0x0000002034007c0c */ /* 0x000fe2000bf26270 */
[----:B----4-:R-:W-:Y:S01]  /*2f70*/  IMAD.WIDE R142, R217, 0x4, R142 ;  /* 0x00000004d98e7825 */ /* 0x010fe200078e028e */
[----:B------:R-:W-:Y:S02]  /*2f80*/  ISETP.NE.U32.AND P3, PT, R53, RZ, PT ;  /* 0x000000ff3500720c */ /* 0x000fe40003f65070 */
[C---:B------:R-:W-:Y:S01]  /*2f90*/  LOP3.LUT R54, R7.reuse, 0x38, RZ, 0xfc, !PT ;  /* 0x0000003807367812 */ /* 0x040fe200078efcff */
[----:B------:R-:W-:Y:S01]  /*2fa0*/  VIADD R201, R56, UR29 ;  /* 0x0000001d38c97c36 */ /* 0x000fe20008000000 */
[----:B------:R-:W-:Y:S02]  /*2fb0*/  LOP3.LUT R53, R7, 0x1a, RZ, 0xfc, !PT ;  /* 0x0000001a07357812 */ /* 0x000fe400078efcff */
[----:B------:R-:W-:Y:S02]  /*2fc0*/  SEL R57, R61, RZ, !P1 ;  /* 0x000000ff3d397207 */ /* 0x000fe40004800000 */
[----:B------:R-:W-:Y:S01]  /*2fd0*/  ISETP.GE.AND P1, PT, R54, UR32, PT ;  /* 0x0000002036007c0c */ /* 0x000fe2000bf26270 */
[----:B------:R1:W-:Y:S01]  /*2fe0*/  LDGSTS.E [R201], desc[UR38][R140.64], P2 ;  /* 0x000000008cc97fae */ /* 0x0003e200091a1026 */
[----:B------:R-:W-:-:S02]  /*2ff0*/  ISETP.GE.AND P6, PT, R53, UR32, PT ;  /* 0x0000002035007c0c */ /* 0x000fc4000bfc6270 */
[----:B------:R-:W-:Y:S01]  /*3000*/  LOP3.LUT R55, R7, 0x3a, RZ, 0xfc, !PT ;  /* 0x0000003a07377812 */ /* 0x000fe200078efcff */
[----:B------:R2:W-:Y:S01]  /*3010*/  LDGSTS.E [R201+0x8], desc[UR38][R138.64], P5 ;  /* 0x000080008ac97fae */ /* 0x0005e2000a9a1026 */
[----:B------:R-:W-:Y:S02]  /*3020*/  ISETP.NE.U32.AND P2, PT, R57, RZ, PT ;  /* 0x000000ff3900720c */ /* 0x000fe40003f45070 */
[C---:B------:R-:W-:Y:S01]  /*3030*/  SEL R57, R61.reuse, RZ, !P1 ;  /* 0x000000ff3d397207 */ /* 0x040fe20004800000 */
[----:B------:R3:W-:Y:S01]  /*3040*/  LDGSTS.E [R201+0x2000], desc[UR38][R136.64], P4 ;  /* 0x0200000088c97fae */ /* 0x0007e2000a1a1026 */
[----:B------:R-:W-:Y:S02]  /*3050*/  SEL R58, R61, RZ, !P6 ;  /* 0x000000ff3d3a7207 */ /* 0x000fe40007000000 */
[----:B------:R-:W-:Y:S01]  /*3060*/  ISETP.GE.AND P6, PT, R55, UR32, PT ;  /* 0x0000002037007c0c */ /* 0x000fe2000bfc6270 */
[----:B------:R4:W-:Y:S01]  /*3070*/  LDGSTS.E [R201+0x2008], desc[UR38][R134.64], P3 ;  /* 0x0200800086c97fae */ /* 0x0009e200099a1026 */
[----:B------:R-:W-:Y:S01]  /*3080*/  ISETP.NE.U32.AND P5, PT, R57, RZ, PT ;  /* 0x000000ff3900720c */ /* 0x000fe20003fa5070 */
[----:B-1----:R-:W-:Y:S01]  /*3090*/  IMAD.WIDE R140, R215, 0x4, R140 ;  /* 0x00000004d78c7825 */ /* 0x002fe200078e028c */
[----:B------:R-:W-:-:S02]  /*30a0*/  ISETP.NE.U32.AND P1, PT, R58, RZ, PT ;  /* 0x000000ff3a00720c */ /* 0x000fc40003f25070 */
[----:B------:R-:W-:Y:S01]  /*30b0*/  LOP3.LUT R57, R7, 0x1c, RZ, 0xfc, !PT ;  /* 0x0000001c07397812 */ /* 0x000fe200078efcff */
[----:B--2---:R-:W-:Y:S01]  /*30c0*/  IMAD.WIDE R138, R215, 0x4, R138 ;  /* 0x00000004d78a7825 */ /* 0x004fe200078e028a */
[----:B------:R-:W-:Y:S02]  /*30d0*/  SEL R58, R61, RZ, !P6 ;  /* 0x000000ff3d3a7207 */ /* 0x000fe40007000000 */
[----:B------:R-:W-:Y:S01]  /*30e0*/  ISETP.GE.AND P4, PT, R57, UR32, PT ;  /* 0x0000002039007c0c */ /* 0x000fe2000bf86270 */
[----:B---3--:R-:W-:Y:S01]  /*30f0*/  IMAD.WIDE R136, R217, 0x4, R136 ;  /* 0x00000004d9887825 */ /* 0x008fe200078e0288 */
[----:B------:R-:W-:Y:S02]  /*3100*/  ISETP.NE.U32.AND P6, PT, R58, RZ, PT ;  /* 0x000000ff3a00720c */ /* 0x000fe40003fc5070 */
[----:B------:R-:W-:Y:S01]  /*3110*/  ISETP.GE.AND P3, PT, R7, UR4, PT ;  /* 0x0000000407007c0c */ /* 0x000fe2000bf66270 */
[----:B----4-:R-:W-:Y:S01]  /*3120*/  IMAD.WIDE R134, R217, 0x4, R134 ;  /* 0x00000004d9867825 */ /* 0x010fe200078e0286 */
[----:B------:R-:W-:-:S02]  /*3130*/  LOP3.LUT R58, R4, 0x60, RZ, 0x3c, !PT ;  /* 0x00000060043a7812 */ /* 0x000fc400078e3cff */
[----:B------:R-:W-:Y:S02]  /*3140*/  SEL R60, R61, RZ, !P4 ;  /* 0x000000ff3d3c7207 */ /* 0x000fe40006000000 */
[----:B------:R-:W-:Y:S01]  /*3150*/  PLOP3.LUT P4, PT, PT, PT, UP1, 0x80, 0x8 ;  /* 0x000000000008781c */ /* 0x000fe20003f8f018 */
[----:B------:R-:W-:Y:S01]  /*3160*/  VIADD R203, R58, UR29 ;  /* 0x0000001d3acb7c36 */ /* 0x000fe20008000000 */
[----:B------:R-:W-:Y:S02]  /*3170*/  SEL R62, RZ, 0x4, P3 ;  /* 0x00000004ff3e7807 */ /* 0x000fe40001800000 */
[----:B------:R-:W-:Y:S02]  /*3180*/  LOP3.LUT R59, R7, 0x3c, RZ, 0xfc, !PT ;  /* 0x0000003c073b7812 */ /* 0x000fe400078efcff */
[----:B------:R-:W-:Y:S01]  /*3190*/  SEL R62, R62, RZ, P4 ;  /* 0x000000ff3e3e7207 */ /* 0x000fe20002000000 */
[----:B------:R1:W-:Y:S01]  /*31a0*/  LDGSTS.E [R203], desc[UR38][R132.64], P2 ;  /* 0x0000000084cb7fae */ /* 0x0003e200091a1026 */
[----:B------:R-:W-:-:S02]  /*31b0*/  ISETP.GE.AND P3, PT, R12, UR32, PT ;  /* 0x000000200c007c0c */ /* 0x000fc4000bf66270 */
[----:B------:R-:W-:Y:S01]  /*31c0*/  ISETP.GE.AND P4, PT, R59, UR32, PT ;  /* 0x000000203b007c0c */ /* 0x000fe2000bf86270 */
[----:B------:R2:W-:Y:S01]  /*31d0*/  LDGSTS.E [R203+0x8], desc[UR38][R130.64], P1 ;  /* 0x0000800082cb7fae */ /* 0x0005e200089a1026 */
[----:B------:R-:W-:Y:S02]  /*31e0*/  ISETP.NE.U32.AND P2, PT, R62, RZ, PT ;  /* 0x000000ff3e00720c */ /* 0x000fe40003f45070 */
[----:B------:R-:W-:Y:S01]  /*31f0*/  SEL R62, R61, RZ, !P3 ;  /* 0x000000ff3d3e7207 */ /* 0x000fe20005800000 */
[----:B------:R3:W-:Y:S01]  /*3200*/  LDGSTS.E [R203+0x2000], desc[UR38][R128.64], P5 ;  /* 0x0200000080cb7fae */ /* 0x0007e2000a9a1026 */
[----:B------:R-:W-:Y:S02]  /*3210*/  ISETP.GE.AND P5, PT, R14, UR32, PT ;  /* 0x000000200e007c0c */ /* 0x000fe4000bfa6270 */
[----:B------:R-:W-:Y:S01]  /*3220*/  ISETP.NE.U32.AND P3, PT, R60, RZ, PT ;  /* 0x000000ff3c00720c */ /* 0x000fe20003f65070 */
[----:B------:R4:W-:Y:S01]  /*3230*/  LDGSTS.E [R203+0x2008], desc[UR38][R126.64], P6 ;  /* 0x020080007ecb7fae */ /* 0x0009e2000b1a1026 */
[----:B------:R-:W-:Y:S01]  /*3240*/  ISETP.GE.AND P6, PT, R6, UR32, PT ;  /* 0x0000002006007c0c */ /* 0x000fe2000bfc6270 */
[----:B-1----:R-:W-:Y:S01]  /*3250*/  IMAD.WIDE R132, R215, 0x4, R132 ;  /* 0x00000004d7847825 */ /* 0x002fe200078e0284 */
[----:B------:R-:W-:-:S02]  /*3260*/  SEL R60, R61, RZ, !P4 ;  /* 0x000000ff3d3c7207 */ /* 0x000fc40006000000 */
[----:B------:R-:W-:Y:S01]  /*3270*/  ISETP.NE.U32.AND P1, PT, R62, RZ, PT ;  /* 0x000000ff3e00720c */ /* 0x000fe20003f25070 */
[----:B--2---:R-:W-:Y:S01]  /*3280*/  IMAD.WIDE R130, R215, 0x4, R130 ;  /* 0x00000004d7827825 */ /* 0x004fe200078e0282 */
[----:B------:R-:W-:Y:S02]  /*3290*/  SEL R62, R61, RZ, !P5 ;  /* 0x000000ff3d3e7207 */ /* 0x000fe40006800000 */
[----:B------:R-:W-:Y:S01]  /*32a0*/  ISETP.GE.AND P5, PT, R8, UR4, PT ;  /* 0x0000000408007c0c */ /* 0x000fe2000bfa6270 */
[----:B---3--:R-:W-:Y:S01]  /*32b0*/  IMAD.WIDE R128, R217, 0x4, R128 ;  /* 0x00000004d9807825 */ /* 0x008fe200078e0280 */
[----:B------:R-:W-:Y:S02]  /*32c0*/  SEL R61, R61, RZ, !P6 ;  /* 0x000000ff3d3d7207 */ /* 0x000fe40007000000 */
[----:B------:R-:W-:Y:S01]  /*32d0*/  ISETP.NE.U32.AND P4, PT, R60, RZ, PT ;  /* 0x000000ff3c00720c */ /* 0x000fe20003f85070 */
[----:B----4-:R-:W-:Y:S01]  /*32e0*/  IMAD.WIDE R126, R215, 0x4, R126 ;  /* 0x00000004d77e7825 */ /* 0x010fe200078e027e */
[----:B------:R-:W-:-:S02]  /*32f0*/  ISETP.GE.AND P6, PT, R11, UR4, PT ;  /* 0x000000040b007c0c */ /* 0x000fc4000bfc6270 */
[----:B------:R-:W-:Y:S01]  /*3300*/  LOP3.LUT R60, R4, 0x70, RZ, 0x3c, !PT ;  /* 0x00000070043c7812 */ /* 0x000fe200078e3cff */
[----:B------:R-:W-:Y:S01]  /*3310*/  IMAD.U32 R217, RZ, RZ, UR15 ;  /* 0x0000000fffd97e24 */ /* 0x000fe2000f8e00ff */
[----:B------:R-:W-:Y:S02]  /*3320*/  SEL R63, RZ, 0x4, P5 ;  /* 0x00000004ff3f7807 */ /* 0x000fe40002800000 */
[----:B------:R-:W-:Y:S01]  /*3330*/  PLOP3.LUT P5, PT, PT, PT, UP1, 0x80, 0x8 ;  /* 0x000000000008781c */ /* 0x000fe20003faf018 */
[----:B------:R-:W-:Y:S01]  /*3340*/  VIADD R205, R60, UR29 ;  /* 0x0000001d3ccd7c36 */ /* 0x000fe20008000000 */
[----:B------:R-:W-:Y:S02]  /*3350*/  SEL R194, RZ, 0x4, P6 ;  /* 0x00000004ffc27807 */ /* 0x000fe40003000000 */
[----:B------:R-:W-:Y:S02]  /*3360*/  PLOP3.LUT P6, PT, PT, PT, UP1, 0x80, 0x8 ;  /* 0x000000000008781c */ /* 0x000fe40003fcf018 */
[----:B------:R-:W-:Y:S01]  /*3370*/  SEL R194, R194, RZ, P5 ;  /* 0x000000ffc2c27207 */ /* 0x000fe20002800000 */
[----:B------:R1:W-:Y:S01]  /*3380*/  LDGSTS.E [R205], desc[UR38][R124.64], P3 ;  /* 0x000000007ccd7fae */ /* 0x0003e200099a1026 */
[----:B------:R-:W-:-:S02]  /*3390*/  ISETP.GE.AND P5, PT, R9, UR4, PT ;  /* 0x0000000409007c0c */ /* 0x000fc4000bfa6270 */
[----:B------:R-:W-:Y:S01]  /*33a0*/  ISETP.NE.U32.AND P3, PT, R62, RZ, PT ;  /* 0x000000ff3e00720c */ /* 0x000fe20003f65070 */
[----:B------:R-:W-:Y:S01]  /*33b0*/  LDGSTS.E [R205+0x8], desc[UR38][R98.64], P1 ;  /* 0x0000800062cd7fae */ /* 0x000fe200089a1026 */
[----:B------:R-:W-:Y:S02]  /*33c0*/  SEL R63, R63, RZ, P6 ;  /* 0x000000ff3f3f7207 */ /* 0x000fe40003000000 */
[----:B------:R-:W-:Y:S01]  /*33d0*/  PLOP3.LUT P6, PT, PT, PT, UP1, 0x80, 0x8 ;  /* 0x000000000008781c */ /* 0x000fe20003fcf018 */
[----:B------:R-:W-:Y:S01]  /*33e0*/  LDGSTS.E [R205+0x2000], desc[UR38][R90.64], P4 ;  /* 0x020000005acd7fae */ /* 0x000fe2000a1a1026 */
[----:B------:R-:W-:Y:S02]  /*33f0*/  SEL R62, RZ, 0x4, P5 ;  /* 0x00000004ff3e7807 */ /* 0x000fe40002800000 */
[----:B------:R-:W-:Y:S01]  /*3400*/  ISETP.GE.AND P5, PT, R10, UR4, PT ;  /* 0x000000040a007c0c */ /* 0x000fe2000bfa6270 */
[----:B-1----:R-:W-:Y:S01]  /*3410*/  IMAD.WIDE R124, R215, 0x4, R124 ;  /* 0x00000004d77c7825 */ /* 0x002fe200078e027c */
[----:B------:R-:W-:-:S02]  /*3420*/  ISETP.NE.U32.AND P1, PT, R194, RZ, PT ;  /* 0x000000ffc200720c */ /* 0x000fc40003f25070 */
[----:B------:R-:W-:Y:S01]  /*3430*/  ISETP.NE.U32.AND P4, PT, R61, RZ, PT ;  /* 0x000000ff3d00720c */ /* 0x000fe20003f85070 */
[----:B------:R-:W-:Y:S01]  /*3440*/  LDGSTS.E [R205+0x2008], desc[UR38][R168.64], P3 ;  /* 0x02008000a8cd7fae */ /* 0x000fe200099a1026 */
[----:B------:R-:W-:Y:S01]  /*3450*/  SEL R194, R62, RZ, P6 ;  /* 0x000000ff3ec27207 */ /* 0x000fe20003000000 */
[----:B------:R-:W-:Y:S01]  /*3460*/  IMAD.U32 R215, RZ, RZ, UR15 ;  /* 0x0000000fffd77e24 */ /* 0x000fe2000f8e00ff */
[----:B------:R-:W-:Y:S01]  /*3470*/  PLOP3.LUT P6, PT, PT, PT, UP1, 0x80, 0x8 ;  /* 0x000000000008781c */ /* 0x000fe20003fcf018 */
[----:B------:R-:W0:Y:S01]  /*3480*/  LDGDEPBAR ;  /* 0x00000000000079af */ /* 0x000e220000000000 */
[----:B------:R-:W-:Y:S02]  /*3490*/  SEL R61, RZ, 0x4, P5 ;  /* 0x00000004ff3d7807 */ /* 0x000fe40002800000 */
[----:B------:R-:W-:Y:S02]  /*34a0*/  LOP3.LUT R62, R5, 0x40, RZ, 0x3c, !PT ;  /* 0x00000040053e7812 */ /* 0x000fe400078e3cff */
[----:B------:R-:W-:-:S02]  /*34b0*/  SEL R196, R61, RZ, P6 ;  /* 0x000000ff3dc47207 */ /* 0x000fc40003000000 */
[----:B------:R-:W-:Y:S01]  /*34c0*/  LOP3.LUT R61, R5, 0x20, RZ, 0x3c, !PT ;  /* 0x00000020053d7812 */ /* 0x000fe200078e3cff */
[----:B------:R1:W-:Y:S01]  /*34d0*/  LDGSTS.E [R207+0xc000], desc[UR38][R122.64], P4 ;  /* 0x0c0000007acf7fae */ /* 0x0003e2000a1a1026 */
[----:B------:R-:W-:Y:S01]  /*34e0*/  ISETP.NE.U32.AND P3, PT, R63, RZ, PT ;  /* 0x000000ff3f00720c */ /* 0x000fe20003f65070 */
[----:B------:R-:W-:Y:S01]  /*34f0*/  VIADD R211, R62, UR29 ;  /* 0x0000001d3ed37c36 */ /* 0x000fe20008000000 */
[----:B------:R-:W-:Y:S01]  /*3500*/  LOP3.LUT R63, R5, 0x60, RZ, 0x3c, !PT ;  /* 0x00000060053f7812 */ /* 0x000fe200078e3cff */
[----:B------:R-:W-:Y:S01]  /*3510*/  VIADD R209, R61, UR29 ;  /* 0x0000001d3dd17c36 */ /* 0x000fe20008000000 */
[----:B------:R2:W-:Y:S01]  /*3520*/  LDGSTS.E [R207+0xc400], desc[UR38][R114.64], P4 ;  /* 0x0c40000072cf7fae */ /* 0x0005e2000a1a1026 */
[----:B------:R-:W-:Y:S02]  /*3530*/  ISETP.GE.AND P5, PT, R15, UR4, PT ;  /* 0x000000040f007c0c */ /* 0x000fe4000bfa6270 */
[----:B------:R-:W-:Y:S01]  /*3540*/  VIADD R213, R63, UR29 ;  /* 0x0000001d3fd57c36 */ /* 0x000fe20008000000 */
[----:B------:R3:W-:Y:S01]  /*3550*/  LDGSTS.E [R207+0xc800], desc[UR38][R106.64], P4 ;  /* 0x0c8000006acf7fae */ /* 0x0007e2000a1a1026 */
[----:B------:R-:W-:-:S02]  /*3560*/  PLOP3.LUT P6, PT, PT, PT, UP1, 0x80, 0x8 ;  /* 0x000000000008781c */ /* 0x000fc40003fcf018 */
[----:B------:R-:W-:Y:S01]  /*3570*/  SEL R198, RZ, 0x4, P5 ;  /* 0x00000004ffc67807 */ /* 0x000fe20002800000 */
[----:B------:R4:W-:Y:S01]  /*3580*/  LDGSTS.E [R207+0xcc00], desc[UR38][R94.64], P4 ;  /* 0x0cc000005ecf7fae */ /* 0x0009e2000a1a1026 */
[----:B------:R-:W-:Y:S01]  /*3590*/  ISETP.NE.U32.AND P5, PT, R196, RZ, PT ;  /* 0x000000ffc400720c */ /* 0x000fe20003fa5070 */
[----:B-1----:R-:W-:Y:S01]  /*35a0*/  IMAD.WIDE R122, R215, 0x4, R122 ;  /* 0x00000004d77a7825 */ /* 0x002fe200078e027a */
[----:B------:R-:W-:Y:S01]  /*35b0*/  SEL R198, R198, RZ, P6 ;  /* 0x000000ffc6c67207 */ /* 0x000fe20003000000 */
[----:B------:R1:W-:Y:S01]  /*35c0*/  LDGSTS.E [R209+0xc100], desc[UR38][R120.64], P4 ;  /* 0x0c10000078d17fae */ /* 0x0003e2000a1a1026 */
[----:B------:R-:W-:Y:S01]  /*35d0*/  ISETP.GE.AND P6, PT, R16, UR4, PT ;  /* 0x0000000410007c0c */ /* 0x000fe2000bfc6270 */
[C---:B--2---:R-:W-:Y:S02]  /*35e0*/  IMAD.WIDE R114, R217.reuse, 0x4, R114 ;  /* 0x00000004d9727825 */ /* 0x044fe400078e0272 */
[----:B------:R2:W-:Y:S02]  /*35f0*/  LDGSTS.E [R209+0xc500], desc[UR38][R112.64], P4 ;  /* 0x0c50000070d17fae */ /* 0x0005e4000a1a1026 */
[----:B---3--:R-:W-:-:S02]  /*3600*/  IMAD.WIDE R106, R217, 0x4, R106 ;  /* 0x00000004d96a7825 */ /* 0x008fc400078e026a */
[----:B------:R3:W-:Y:S02]  /*3610*/  LDGSTS.E [R209+0xc900], desc[UR38][R104.64], P4 ;  /* 0x0c90000068d17fae */ /* 0x0007e4000a1a1026 */
[C---:B----4-:R-:W-:Y:S02]  /*3620*/  IMAD.WIDE R94, R217.reuse, 0x4, R94 ;  /* 0x00000004d95e7825 */ /* 0x050fe400078e025e */
[----:B------:R4:W-:Y:S02]  /*3630*/  LDGSTS.E [R209+0xcd00], desc[UR38][R92.64], P4 ;  /* 0x0cd000005cd17fae */ /* 0x0009e4000a1a1026 */
[----:B-1----:R-:W-:Y:S02]  /*3640*/  IMAD.WIDE R120, R217, 0x4, R120 ;  /* 0x00000004d9787825 */ /* 0x002fe400078e0278 */
[----:B------:R1:W-:Y:S02]  /*3650*/  LDGSTS.E [R211+0xc200], desc[UR38][R118.64], P4 ;  /* 0x0c20000076d37fae */ /* 0x0003e4000a1a1026 */
[----:B--2---:R-:W-:-:S02]  /*3660*/  IMAD.WIDE R112, R219, 0x4, R112 ;  /* 0x00000004db707825 */ /* 0x004fc400078e0270 */
[----:B------:R2:W-:Y:S02]  /*3670*/  LDGSTS.E [R211+0xc600], desc[UR38][R110.64], P4 ;  /* 0x0c6000006ed37fae */ /* 0x0005e4000a1a1026 */
[C---:B---3--:R-:W-:Y:S02]  /*3680*/  IMAD.WIDE R104, R219.reuse, 0x4, R104 ;  /* 0x00000004db687825 */ /* 0x048fe400078e0268 */
[----:B------:R3:W-:Y:S02]  /*3690*/  LDGSTS.E [R211+0xca00], desc[UR38][R102.64], P4 ;  /* 0x0ca0000066d37fae */ /* 0x0007e4000a1a1026 */
[C---:B----4-:R-:W-:Y:S02]  /*36a0*/  IMAD.WIDE R92, R219.reuse, 0x4, R92 ;  /* 0x00000004db5c7825 */ /* 0x050fe400078e025c */
[----:B------:R4:W-:Y:S02]  /*36b0*/  LDGSTS.E [R211+0xce00], desc[UR38][R180.64], P4 ;  /* 0x0ce00000b4d37fae */ /* 0x0009e4000a1a1026 */
[----:B-1----:R-:W-:-:S02]  /*36c0*/  IMAD.WIDE R118, R219, 0x4, R118 ;  /* 0x00000004db767825 */ /* 0x002fc400078e0276 */
[----:B------:R1:W-:Y:S02]  /*36d0*/  LDGSTS.E [R213+0xc300], desc[UR38][R116.64], P4 ;  /* 0x0c30000074d57fae */ /* 0x0003e4000a1a1026 */
[C---:B--2---:R-:W-:Y:S02]  /*36e0*/  IMAD.WIDE R110, R221.reuse, 0x4, R110 ;  /* 0x00000004dd6e7825 */ /* 0x044fe400078e026e */
[----:B------:R2:W-:Y:S02]  /*36f0*/  LDGSTS.E [R213+0xc700], desc[UR38][R108.64], P4 ;  /* 0x0c7000006cd57fae */ /* 0x0005e4000a1a1026 */
[----:B---3--:R-:W-:Y:S02]  /*3700*/  IMAD.WIDE R102, R221, 0x4, R102 ;  /* 0x00000004dd667825 */ /* 0x008fe400078e0266 */
[----:B------:R3:W-:Y:S02]  /*3710*/  LDGSTS.E [R213+0xcb00], desc[UR38][R100.64], P4 ;  /* 0x0cb0000064d57fae */ /* 0x0007e4000a1a1026 */
[----:B----4-:R-:W-:-:S02]  /*3720*/  IMAD.WIDE R180, R217, 0x4, R180 ;  /* 0x00000004d9b47825 */ /* 0x010fc400078e02b4 */
[----:B------:R4:W-:Y:S01]  /*3730*/  LDGSTS.E [R213+0xcf00], desc[UR38][R170.64], P4 ;  /* 0x0cf00000aad57fae */ /* 0x0009e2000a1a1026 */
[----:B------:R-:W-:Y:S01]  /*3740*/  ISETP.NE.U32.AND P4, PT, R194, RZ, PT ;  /* 0x000000ffc200720c */ /* 0x000fe20003f85070 */
[C---:B-1----:R-:W-:Y:S01]  /*3750*/  IMAD.WIDE R116, R215.reuse, 0x4, R116 ;  /* 0x00000004d7747825 */ /* 0x042fe200078e0274 */
[----:B------:R-:W-:Y:S01]  /*3760*/  SEL R194, RZ, 0x4, P6 ;  /* 0x00000004ffc27807 */ /* 0x000fe20003000000 */
[----:B------:R-:W0:Y:S01]  /*3770*/  LDGDEPBAR ;  /* 0x00000000000079af */ /* 0x000e220000000000 */
[----:B------:R-:W-:Y:S01]  /*3780*/  BAR.SYNC.DEFER_BLOCKING 0x0 ;  /* 0x0000000000007b1d */ /* 0x000fe20000010000 */
[----:B------:R-:W-:Y:S01]  /*3790*/  PLOP3.LUT P6, PT, PT, PT, UP1, 0x80, 0x8 ;  /* 0x000000000008781c */ /* 0x000fe20003fcf018 */
[----:B--2---:R-:W-:-:S03]  /*37a0*/  IMAD.WIDE R108, R215, 0x4, R108 ;  /* 0x00000004d76c7825 */ /* 0x004fc600078e026c */
[----:B------:R-:W-:Y:S01]  /*37b0*/  SEL R194, R194, RZ, P6 ;  /* 0x000000ffc2c27207 */ /* 0x000fe20003000000 */
[----:B------:R-:W-:Y:S01]  /*37c0*/  IMAD.U32 R215, RZ, RZ, UR14 ;  /* 0x0000000effd77e24 */ /* 0x000fe2000f8e00ff */
[----:B------:R-:W-:Y:S01]  /*37d0*/  ISETP.GE.AND P6, PT, R17, UR4, PT ;  /* 0x0000000411007c0c */ /* 0x000fe2000bfc6270 */
[----:B---3--:R-:W-:-:S04]  /*37e0*/  IMAD.WIDE R100, R223, 0x4, R100 ;  /* 0x00000004df647825 */ /* 0x008fc800078e0264 */
[----:B------:R-:W-:-:S04]  /*37f0*/  IMAD.WIDE R98, R215, 0x4, R98 ;  /* 0x00000004d7627825 */ /* 0x000fc800078e0262 */
[----:B------:R-:W-:-:S04]  /*3800*/  IMAD.WIDE R90, R215, 0x4, R90 ;  /* 0x00000004d75a7825 */ /* 0x000fc800078e025a */
[----:B------:R-:W-:Y:S01]  /*3810*/  IMAD.WIDE R168, R215, 0x4, R168 ;  /* 0x00000004d7a87825 */ /* 0x000fe200078e02a8 */
[----:B------:R-:W-:Y:S01]  /*3820*/  @!PT LDS RZ, [RZ] ;  /* 0x00000000fffff984 */ /* 0x000fe20000000800 */
[----:B------:R-:W-:Y:S01]  /*3830*/  @!PT LDS RZ, [RZ] ;  /* 0x00000000fffff984 */ /* 0x000fe20000000800 */
[----:B------:R-:W-:Y:S01]  /*3840*/  @!PT LDS RZ, [RZ] ;  /* 0x00000000fffff984 */ /* 0x000fe20000000800 */
[----:B------:R1:W-:Y:S01]  /*3850*/  LDGSTS.E [R191+0x4000], desc[UR38][R96.64], P2 ;  /* 0x0400000060bf7fae */ /* 0x0003e200091a1026 */
[----:B------:R-:W-:Y:S02]  /*3860*/  ISETP.NE.U32.AND P2, PT, R198, RZ, PT ;  /* 0x000000ffc600720c */ /* 0x000fe40003f45070 */
[----:B----4-:R-:W-:Y:S01]  /*3870*/  IMAD.WIDE R170, R219, 0x4, R170 ;  /* 0x00000004dbaa7825 */ /* 0x010fe200078e02aa */
[----:B------:R2:W-:Y:S01]  /*3880*/  LDGSTS.E [R191+0x4008], desc[UR38][R88.64], P3 ;  /* 0x0400800058bf7fae */ /* 0x0005e200099a1026 */
[----:B------:R-:W-:Y:S02]  /*3890*/  ISETP.NE.U32.AND P3, PT, R194, RZ, PT ;  /* 0x000000ffc200720c */ /* 0x000fe40003f65070 */
[----:B------:R-:W-:Y:S01]  /*38a0*/  SEL R194, RZ, 0x4, P6 ;  /* 0x00000004ffc27807 */ /* 0x000fe20003000000 */
[----:B------:R3:W-:Y:S01]  /*38b0*/  LDGSTS.E [R191+0x6000], desc[UR38][R182.64], P4 ;  /* 0x06000000b6bf7fae */ /* 0x0007e2000a1a1026 */
[----:B------:R-:W-:-:S02]  /*38c0*/  PLOP3.LUT P4, PT, PT, PT, UP1, 0x80, 0x8 ;  /* 0x000000000008781c */ /* 0x000fc40003f8f018 */
[----:B------:R-:W-:Y:S01]  /*38d0*/  ISETP.GE.AND P6, PT, R18, UR4, PT ;  /* 0x0000000412007c0c */ /* 0x000fe2000bfc6270 */
[----:B------:R4:W-:Y:S01]  /*38e0*/  LDGSTS.E [R191+0x6008], desc[UR38][R172.64], P5 ;  /* 0x06008000acbf7fae */ /* 0x0009e2000a9a1026 */
[----:B------:R-:W-:Y:S02]  /*38f0*/  SEL R194, R194, RZ, P4 ;  /* 0x000000ffc2c27207 */ /* 0x000fe40002000000 */
[----:B------:R-:W-:Y:S01]  /*3900*/  PLOP3.LUT P4, PT, PT, PT, UP1, 0x80, 0x8 ;  /* 0x000000000008781c */ /* 0x000fe20003f8f018 */
[----:B------:R5:W-:Y:S01]  /*3910*/  LDGSTS.E [R193+0x4000], desc[UR38][R174.64], P2 ;  /* 0x04000000aec17fae */ /* 0x000be200091a1026 */
[----:B------:R-:W-:Y:S02]  /*3920*/  SEL R196, RZ, 0x4, P6 ;  /* 0x00000004ffc47807 */ /* 0x000fe40003000000 */
[----:B------:R-:W-:Y:S01]  /*3930*/  ISETP.GE.AND P6, PT, R19, UR4, PT ;  /* 0x0000000413007c0c */ /* 0x000fe2000bfc6270 */
[----:B------:R1:W-:Y:S01]  /*3940*/  LDGSTS.E [R193+0x4008], desc[UR38][R176.64], P3 ;  /* 0x04008000b0c17fae */ /* 0x0003e200099a1026 */
[----:B------:R-:W-:-:S02]  /*3950*/  SEL R196, R196, RZ, P4 ;  /* 0x000000ffc4c47207 */ /* 0x000fc40002000000 */
[----:B------:R-:W-:Y:S02]  /*3960*/  PLOP3.LUT P4, PT, PT, PT, UP1, 0x80, 0x8 ;  /* 0x000000000008781c */ /* 0x000fe40003f8f018 */
[----:B------:R-:W-:Y:S02]  /*3970*/  SEL R198, RZ, 0x4, P6 ;  /* 0x00000004ffc67807 */ /* 0x000fe40003000000 */
[----:B------:R-:W-:Y:S02]  /*3980*/  ISETP.GE.AND P6, PT, R35, UR4, PT ;  /* 0x0000000423007c0c */ /* 0x000fe4000bfc6270 */
[----:B------:R-:W-:Y:S02]  /*3990*/  ISETP.NE.U32.AND P5, PT, R194, RZ, PT ;  /* 0x000000ffc200720c */ /* 0x000fe40003fa5070 */
[----:B------:R-:W-:Y:S02]  /*39a0*/  SEL R198, R198, RZ, P4 ;  /* 0x000000ffc6c67207 */ /* 0x000fe40002000000 */
[----:B------:R-:W-:-:S02]  /*39b0*/  PLOP3.LUT P4, PT, PT, PT, UP1, 0x80, 0x8 ;  /* 0x000000000008781c */ /* 0x000fc40003f8f018 */
[----:B------:R-:W-:Y:S02]  /*39c0*/  SEL R194, RZ, 0x4, P6 ;  /* 0x00000004ffc27807 */ /* 0x000fe40003000000 */
[----:B------:R-:W-:Y:S02]  /*39d0*/  ISETP.GE.AND P6, PT, R36, UR4, PT ;  /* 0x0000000424007c0c */ /* 0x000fe4000bfc6270 */
[----:B------:R-:W-:Y:S02]  /*39e0*/  SEL R194, R194, RZ, P4 ;  /* 0x000000ffc2c27207 */ /* 0x000fe40002000000 */
[----:B------:R-:W-:Y:S01]  /*39f0*/  ISETP.NE.U32.AND P2, PT, R196, RZ, PT ;  /* 0x000000ffc400720c */ /* 0x000fe20003f45070 */
[----:B------:R1:W-:Y:S01]  /*3a00*/  LDGSTS.E [R193+0x6000], desc[UR38][R178.64], P5 ;  /* 0x06000000b2c17fae */ /* 0x0003e2000a9a1026 */
[----:B------:R-:W-:Y:S02]  /*3a10*/  ISETP.GE.AND P4, PT, R13, UR4, PT ;  /* 0x000000040d007c0c */ /* 0x000fe4000bf86270 */
[----:B------:R-:W-:-:S02]  /*3a20*/  SEL R196, RZ, 0x4, P6 ;  /* 0x00000004ffc47807 */ /* 0x000fc40003000000 */
[----:B------:R-:W-:Y:S02]  /*3a30*/  ISETP.NE.U32.AND P6, PT, R198, RZ, PT ;  /* 0x000000ffc600720c */ /* 0x000fe40003fc5070 */
[----:B------:R-:W-:Y:S02]  /*3a40*/  SEL R198, RZ, 0x4, P4 ;  /* 0x00000004ffc67807 */ /* 0x000fe40002000000 */
[----:B------:R-:W-:Y:S02]  /*3a50*/  PLOP3.LUT P4, PT, PT, PT, UP1, 0x80, 0x8 ;  /* 0x000000000008781c */ /* 0x000fe40003f8f018 */
[----:B------:R-:W-:Y:S01]  /*3a60*/  ISETP.GE.AND P5, PT, R37, UR4, PT ;  /* 0x0000000425007c0c */ /* 0x000fe2000bfa6270 */
[----:B------:R1:W-:Y:S01]  /*3a70*/  LDGSTS.E [R193+0x6008], desc[UR38][R166.64], P2 ;  /* 0x06008000a6c17fae */ /* 0x0003e200091a1026 */
[----:B------:R-:W-:Y:S02]  /*3a80*/  SEL R198, R198, RZ, P4 ;  /* 0x000000ffc6c67207 */ /* 0x000fe40002000000 */
[----:B------:R-:W-:-:S02]  /*3a90*/  PLOP3.LUT P4, PT, PT, PT, UP1, 0x80, 0x8 ;  /* 0x000000000008781c */ /* 0x000fc40003f8f018 */
[----:B------:R-:W-:Y:S01]  /*3aa0*/  ISETP.NE.U32.AND P3, PT, R198, RZ, PT ;  /* 0x000000ffc600720c */ /* 0x000fe20003f65070 */
[----:B------:R1:W-:Y:S01]  /*3ab0*/  LDGSTS.E [R195+0x4000], desc[UR38][R164.64], P6 ;  /* 0x04000000a4c37fae */ /* 0x0003e2000b1a1026 */
[----:B------:R-:W-:Y:S02]  /*3ac0*/  SEL R196, R196, RZ, P4 ;  /* 0x000000ffc4c47207 */ /* 0x000fe40002000000 */
[----:B------:R-:W-:Y:S02]  /*3ad0*/  ISETP.NE.U32.AND P4, PT, R194, RZ, PT ;  /* 0x000000ffc200720c */ /* 0x000fe40003f85070 */
[----:B------:R-:W-:Y:S02]  /*3ae0*/  PLOP3.LUT P6, PT, PT, PT, UP1, 0x80, 0x8 ;  /* 0x000000000008781c */ /* 0x000fe40003fcf018 */
[----:B------:R-:W-:Y:S02]  /*3af0*/  SEL R194, RZ, 0x4, P5 ;  /* 0x00000004ffc27807 */ /* 0x000fe40002800000 */
[----:B------:R-:W-:-:S02]  /*3b00*/  ISETP.GE.AND P5, PT, R39, UR4, PT ;  /* 0x0000000427007c0c */ /* 0x000fc4000bfa6270 */
[----:B------:R-:W-:Y:S02]  /*3b10*/  ISETP.NE.U32.AND P2, PT, R196, RZ, PT ;  /* 0x000000ffc400720c */ /* 0x000fe40003f45070 */
[----:B------:R-:W-:Y:S02]  /*3b20*/  SEL R194, R194, RZ, P6 ;  /* 0x000000ffc2c27207 */ /* 0x000fe40003000000 */
[----:B------:R-:W-:Y:S01]  /*3b30*/  PLOP3.LUT P6, PT, PT, PT, UP1, 0x80, 0x8 ;  /* 0x000000000008781c */ /* 0x000fe20003fcf018 */
[----:B------:R1:W-:Y:S01]  /*3b40*/  LDGSTS.E [R195+0x4008], desc[UR38][R162.64], P4 ;  /* 0x04008000a2c37fae */ /* 0x0003e2000a1a1026 */
[----:B------:R-:W-:Y:S02]  /*3b50*/  SEL R196, RZ, 0x4, P5 ;  /* 0x00000004ffc47807 */ /* 0x000fe40002800000 */
[----:B------:R-:W-:Y:S02]  /*3b60*/  ISETP.GE.AND P5, PT, R40, UR4, PT ;  /* 0x0000000428007c0c */ /* 0x000fe4000bfa6270 */
[----:B------:R-:W-:-:S02]  /*3b70*/  SEL R196, R196, RZ, P6 ;  /* 0x000000ffc4c47207 */ /* 0x000fc40003000000 */
[----:B------:R-:W-:Y:S01]  /*3b80*/  PLOP3.LUT P6, PT, PT, PT, UP1, 0x80, 0x8 ;  /* 0x000000000008781c */ /* 0x000fe20003fcf018 */
[----:B------:R1:W-:Y:S01]  /*3b90*/  LDGSTS.E [R195+0x6000], desc[UR38][R160.64], P2 ;  /* 0x06000000a0c37fae */ /* 0x0003e200091a1026 */
        /* <DEDUP_REMOVED lines=8> */
[----:B------:R-:W-:Y:S01]  /*3c20*/  ISETP.GE.AND P6, PT, R12, UR4, PT ;  /* 0x000000040c007c0c */ /* 0x000fe2000bfc6270 */
[----:B------:R1:W-:Y:S01]  /*3c30*/  LDGSTS.E [R195+0x6008], desc[UR38][R158.64], P4 ;  /* 0x060080009ec37fae */ /* 0x0003e2000a1a1026 */
[----:B------:R-:W-:Y:S02]  /*3c40*/  ISETP.NE.U32.AND P2, PT, R196, RZ, PT ;  /* 0x000000ffc400720c */ /* 0x000fe40003f45070 */
[----:B------:R-:W-:-:S02]  /*3c50*/  SEL R196, RZ, 0x4, P5 ;  /* 0x00000004ffc47807 */ /* 0x000fc40002800000 */
[----:B------:R-:W-:Y:S02]  /*3c60*/  ISETP.NE.U32.AND P5, PT, R198, RZ, PT ;  /* 0x000000ffc600720c */ /* 0x000fe40003fa5070 */
[----:B------:R-:W-:Y:S02]  /*3c70*/  SEL R198, RZ, 0x4, P6 ;  /* 0x00000004ffc67807 */ /* 0x000fe40003000000 */
[----:B------:R-:W-:-:S04]  /*3c80*/  PLOP3.LUT P6, PT, PT, PT, UP1, 0x80, 0x8 ;  /* 0x000000000008781c */ /* 0x000fc80003fcf018 */
[----:B------:R-:W-:Y:S01]  /*3c90*/  SEL R198, R198, RZ, P6 ;  /* 0x000000ffc6c67207 */ /* 0x000fe20003000000 */
[----:B------:R1:W-:Y:S01]  /*3ca0*/  LDGSTS.E [R197+0x4000], desc[UR38][R156.64], P2 ;  /* 0x040000009cc57fae */ /* 0x0003e200091a1026 */
[----:B------:R-:W-:Y:S02]  /*3cb0*/  PLOP3.LUT P6, PT, PT, PT, UP1, 0x80, 0x8 ;  /* 0x000000000008781c */ /* 0x000fe40003fcf018 */
[----:B------:R-:W-:Y:S01]  /*3cc0*/  ISETP.NE.U32.AND P2, PT, R194, RZ, PT ;  /* 0x000000ffc200720c */ /* 0x000fe20003f45070 */
[----:B------:R1:W-:Y:S01]  /*3cd0*/  LDGSTS.E [R197+0x4008], desc[UR38][R154.64], P1 ;  /* 0x040080009ac57fae */ /* 0x0003e200089a1026 */
[----:B------:R-:W-:Y:S02]  /*3ce0*/  SEL R196, R196, RZ, P6 ;  /* 0x000000ffc4c47207 */ /* 0x000fe40003000000 */
[----:B------:R-:W-:Y:S01]  /*3cf0*/  ISETP.GE.AND P6, PT, R44, UR4, PT ;  /* 0x000000042c007c0c */ /* 0x000fe2000bfc6270 */
[----:B------:R1:W-:Y:S01]  /*3d00*/  LDGSTS.E [R197+0x6000], desc[UR38][R152.64], P5 ;  /* 0x0600000098c57fae */ /* 0x0003e2000a9a1026 */
[----:B------:R-:W-:-:S02]  /*3d10*/  PLOP3.LUT P5, PT, PT, PT, UP1, 0x80, 0x8 ;  /* 0x000000000008781c */ /* 0x000fc40003faf018 */
[----:B------:R-:W-:Y:S01]  /*3d20*/  SEL R194, RZ, 0x4, P6 ;  /* 0x00000004ffc27807 */ /* 0x000fe20003000000 */
[----:B------:R1:W-:Y:S01]  /*3d30*/  LDGSTS.E [R197+0x6008], desc[UR38][R150.64], P3 ;  /* 0x0600800096c57fae */ /* 0x0003e200099a1026 */
[----:B------:R-:W-:Y:S02]  /*3d40*/  ISETP.GE.AND P6, PT, R45, UR4, PT ;  /* 0x000000042d007c0c */ /* 0x000fe4000bfc6270 */
[----:B------:R-:W-:Y:S01]  /*3d50*/  ISETP.NE.U32.AND P1, PT, R196, RZ, PT ;  /* 0x000000ffc400720c */ /* 0x000fe20003f25070 */
[----:B------:R1:W-:Y:S01]  /*3d60*/  LDGSTS.E [R199+0x4000], desc[UR38][R148.64], P2 ;  /* 0x0400000094c77fae */ /* 0x0003e200091a1026 */
[----:B------:R-:W-:Y:S02]  /*3d70*/  SEL R194, R194, RZ, P5 ;  /* 0x000000ffc2c27207 */ /* 0x000fe40002800000 */
[----:B------:R-:W-:Y:S02]  /*3d80*/  PLOP3.LUT P5, PT, PT, PT, UP1, 0x80, 0x8 ;  /* 0x000000000008781c */ /* 0x000fe40003faf018 */
[----:B------:R-:W-:-:S02]  /*3d90*/  SEL R196, RZ, 0x4, P6 ;  /* 0x00000004ffc47807 */ /* 0x000fc40003000000 */
[----:B------:R-:W-:Y:S02]  /*3da0*/  ISETP.NE.U32.AND P6, PT, R194, RZ, PT ;  /* 0x000000ffc200720c */ /* 0x000fe40003fc5070 */
[----:B------:R-:W-:Y:S02]  /*3db0*/  SEL R196, R196, RZ, P5 ;  /* 0x000000ffc4c47207 */ /* 0x000fe40002800000 */
[----:B------:R-:W-:Y:S01]  /*3dc0*/  ISETP.GE.AND P5, PT, R47, UR4, PT ;  /* 0x000000042f007c0c */ /* 0x000fe2000bfa6270 */
[----:B------:R1:W-:Y:S01]  /*3dd0*/  LDGSTS.E [R199+0x4008], desc[UR38][R146.64], P1 ;  /* 0x0400800092c77fae */ /* 0x0003e200089a1026 */
[----:B------:R-:W-:Y:S02]  /*3de0*/  PLOP3.LUT P2, PT, PT, PT, UP1, 0x80, 0x8 ;  /* 0x000000000008781c */ /* 0x000fe40003f4f018 */
[----:B------:R-:W-:Y:S02]  /*3df0*/  SEL R194, RZ, 0x4, P5 ;  /* 0x00000004ffc27807 */ /* 0x000fe40002800000 */
[----:B------:R-:W-:-:S02]  /*3e00*/  ISETP.GE.AND P5, PT, R48, UR4, PT ;  /* 0x0000000430007c0c */ /* 0x000fc4000bfa6270 */
[----:B------:R-:W-:Y:S01]  /*3e10*/  SEL R194, R194, RZ, P2 ;  /* 0x000000ffc2c27207 */ /* 0x000fe20001000000 */
[----:B------:R1:W-:Y:S01]  /*3e20*/  LDGSTS.E [R199+0x6000], desc[UR38][R144.64], P6 ;  /* 0x0600000090c77fae */ /* 0x0003e2000b1a1026 */
[----:B------:R-:W-:Y:S02]  /*3e30*/  ISETP.NE.U32.AND P3, PT, R196, RZ, PT ;  /* 0x000000ffc400720c */ /* 0x000fe40003f65070 */
[----:B------:R-:W-:Y:S02]  /*3e40*/  PLOP3.LUT P2, PT, PT, PT, UP1, 0x80, 0x8 ;  /* 0x000000000008781c */ /* 0x000fe40003f4f018 */
[----:B------:R-:W-:Y:S02]  /*3e50*/  SEL R196, RZ, 0x4, P5 ;  /* 0x00000004ffc47807 */ /* 0x000fe40002800000 */
[----:B------:R-:W-:Y:S02]  /*3e60*/  ISETP.GE.AND P5, PT, R49, UR4, PT ;  /* 0x0000000431007c0c */ /* 0x000fe4000bfa6270 */
[----:B------:R-:W-:-:S02]  /*3e70*/  ISETP.NE.U32.AND P1, PT, R194, RZ, PT ;  /* 0x000000ffc200720c */ /* 0x000fc40003f25070 */
[----:B------:R-:W-:Y:S02]  /*3e80*/  SEL R196, R196, RZ, P2 ;  /* 0x000000ffc4c47207 */ /* 0x000fe40001000000 */
[----:B------:R-:W-:Y:S01]  /*3e90*/  PLOP3.LUT P2, PT, PT, PT, UP1, 0x80, 0x8 ;  /* 0x000000000008781c */ /* 0x000fe20003f4f018 */
[----:B------:R1:W-:Y:S01]  /*3ea0*/  LDGSTS.E [R199+0x6008], desc[UR38][R142.64], P3 ;  /* 0x060080008ec77fae */ /* 0x0003e200099a1026 */
[----:B------:R-:W-:Y:S02]  /*3eb0*/  SEL R194, RZ, 0x4, P5 ;  /* 0x00000004ffc27807 */ /* 0x000fe40002800000 */
[----:B------:R-:W-:Y:S02]  /*3ec0*/  ISETP.GE.AND P5, PT, R50, UR4, PT ;  /* 0x0000000432007c0c */ /* 0x000fe4000bfa6270 */
[----:B------:R-:W-:Y:S02]  /*3ed0*/  ISETP.NE.U32.AND P4, PT, R198, RZ, PT ;  /* 0x000000ffc600720c */ /* 0x000fe40003f85070 */
[----:B------:R-:W-:Y:S01]  /*3ee0*/  SEL R194, R194, RZ, P2 ;  /* 0x000000ffc2c27207 */ /* 0x000fe20001000000 */
[----:B------:R1:W-:Y:S01]  /*3ef0*/  LDGSTS.E [R201+0x4000], desc[UR38][R140.64], P1 ;  /* 0x040000008cc97fae */ /* 0x0003e200089a1026 */
[----:B------:R-:W-:-:S02]  /*3f00*/  PLOP3.LUT P2, PT, PT, PT, UP1, 0x80, 0x8 ;  /* 0x000000000008781c */ /* 0x000fc40003f4f018 */
[----:B------:R-:W-:Y:S02]  /*3f10*/  SEL R198, RZ, 0x4, P5 ;  /* 0x00000004ffc67807 */ /* 0x000fe40002800000 */
[----:B------:R-:W-:Y:S02]  /*3f20*/  ISETP.GE.AND P6, PT, R52, UR4, PT ;  /* 0x0000000434007c0c */ /* 0x000fe4000bfc6270 */
[----:B------:R-:W-:Y:S02]  /*3f30*/  SEL R198, R198, RZ, P2 ;  /* 0x000000ffc6c67207 */ /* 0x000fe40001000000 */
[----:B------:R-:W-:Y:S02]  /*3f40*/  ISETP.NE.U32.AND P2, PT, R194, RZ, PT ;  /* 0x000000ffc200720c */ /* 0x000fe40003f45070 */
[----:B------:R-:W-:Y:S02]  /*3f50*/  ISETP.NE.U32.AND P5, PT, R196, RZ, PT ;  /* 0x000000ffc400720c */ /* 0x000fe40003fa5070 */
[----:B------:R-:W-:-:S02]  /*3f60*/  PLOP3.LUT P1, PT, PT, PT, UP1, 0x80, 0x8 ;  /* 0x000000000008781c */ /* 0x000fc40003f2f018 */
[----:B------:R-:W-:Y:S02]  /*3f70*/  SEL R194, RZ, 0x4, P6 ;  /* 0x00000004ffc27807 */ /* 0x000fe40003000000 */
[----:B------:R-:W-:Y:S02]  /*3f80*/  ISETP.GE.AND P6, PT, R53, UR4, PT ;  /* 0x0000000435007c0c */ /* 0x000fe4000bfc6270 */
[----:B------:R-:W-:Y:S02]  /*3f90*/  SEL R194, R194, RZ, P1 ;  /* 0x000000ffc2c27207 */ /* 0x000fe40000800000 */
[----:B------:R-:W-:Y:S02]  /*3fa0*/  PLOP3.LUT P1, PT, PT, PT, UP1, 0x80, 0x8 ;  /* 0x000000000008781c */ /* 0x000fe40003f2f018 */
[----:B------:R-:W-:Y:S01]  /*3fb0*/  SEL R196, RZ, 0x4, P6 ;  /* 0x00000004ffc47807 */ /* 0x000fe20003000000 */
[----:B------:R1:W-:Y:S01]  /*3fc0*/  LDGSTS.E [R201+0x4008], desc[UR38][R138.64], P5 ;  /* 0x040080008ac97fae */ /* 0x0003e2000a9a1026 */
[----:B------:R-:W-:-:S02]  /*3fd0*/  ISETP.GE.AND P6, PT, R54, UR4, PT ;  /* 0x0000000436007c0c */ /* 0x000fc4000bfc6270 */
[----:B------:R-:W-:Y:S01]  /*3fe0*/  ISETP.NE.U32.AND P3, PT, R198, RZ, PT ;  /* 0x000000ffc600720c */ /* 0x000fe20003f65070 */
[----:B------:R1:W-:Y:S01]  /*3ff0*/  LDGSTS.E [R201+0x6000], desc[UR38][R136.64], P2 ;  /* 0x0600000088c97fae */ /* 0x0003e200091a1026 */
[----:B------:R-:W-:Y:S02]  /*4000*/  SEL R196, R196, RZ, P1 ;  /* 0x000000ffc4c47207 */ /* 0x000fe40000800000 */
[----:B------:R-:W-:Y:S02]  /*4010*/  PLOP3.LUT P1, PT, PT, PT, UP1, 0x80, 0x8 ;  /* 0x000000000008781c */ /* 0x000fe40003f2f018 */
[----:B------:R-:W-:Y:S02]  /*4020*/  SEL R198, RZ, 0x4, P6 ;  /* 0x00000004ffc67807 */ /* 0x000fe40003000000 */
[----:B------:R-:W-:Y:S02]  /*4030*/  ISETP.GE.AND P6, PT, R55, UR4, PT ;  /* 0x0000000437007c0c */ /* 0x000fe4000bfc6270 */
[----:B------:R-:W-:-:S02]  /*4040*/  ISETP.NE.U32.AND P5, PT, R194, RZ, PT ;  /* 0x000000ffc200720c */ /* 0x000fc40003fa5070 */
[----:B------:R-:W-:Y:S01]  /*4050*/  SEL R198, R198, RZ, P1 ;  /* 0x000000ffc6c67207 */ /* 0x000fe20000800000 */
[----:B------:R1:W-:Y:S01]  /*4060*/  LDGSTS.E [R201+0x6008], desc[UR38][R134.64], P3 ;  /* 0x0600800086c97fae */ /* 0x0003e200099a1026 */
[----:B------:R-:W-:Y:S02]  /*4070*/  PLOP3.LUT P1, PT, PT, PT, UP1, 0x80, 0x8 ;  /* 0x000000000008781c */ /* 0x000fe40003f2f018 */
[----:B------:R-:W-:Y:S02]  /*4080*/  SEL R194, RZ, 0x4, P6 ;  /* 0x00000004ffc27807 */ /* 0x000fe40003000000 */
[----:B------:R-:W-:Y:S02]  /*4090*/  ISETP.GE.AND P6, PT, R57, UR4, PT ;  /* 0x0000000439007c0c */ /* 0x000fe4000bfc6270 */
[----:B------:R-:W-:Y:S02]  /*40a0*/  SEL R194, R194, RZ, P1 ;  /* 0x000000ffc2c27207 */ /* 0x000fe40000800000 */
[----:B------:R-:W-:Y:S01]  /*40b0*/  ISETP.GE.AND P1, PT, R14, UR4, PT ;  /* 0x000000040e007c0c */ /* 0x000fe2000bf26270 */
[----:B------:R1:W-:Y:S01]  /*40c0*/  LDGSTS.E [R203+0x4000], desc[UR38][R132.64], P5 ;  /* 0x0400000084cb7fae */ /* 0x0003e2000a9a1026 */
[----:B------:R-:W-:-:S02]  /*40d0*/  ISETP.NE.U32.AND P2, PT, R196, RZ, PT ;  /* 0x000000ffc400720c */ /* 0x000fc40003f45070 */
[----:B------:R-:W-:Y:S02]  /*40e0*/  SEL R196, RZ, 0x4, P6 ;  /* 0x00000004ffc47807 */ /* 0x000fe40003000000 */
[----:B------:R-:W-:Y:S02]  /*40f0*/  PLOP3.LUT P6, PT, PT, PT, UP1, 0x80, 0x8 ;  /* 0x000000000008781c */ /* 0x000fe40003fcf018 */
[----:B------:R-:W-:Y:S02]  /*4100*/  SEL R200, RZ, 0x4, P1 ;  /* 0x00000004ffc87807 */ /* 0x000fe40000800000 */
[----:B------:R-:W-:Y:S02]  /*4110*/  ISETP.NE.U32.AND P1, PT, R198, RZ, PT ;  /* 0x000000ffc600720c */ /* 0x000fe40003f25070 */
[----:B------:R-:W-:Y:S02]  /*4120*/  SEL R200, R200, RZ, P6 ;  /* 0x000000ffc8c87207 */ /* 0x000fe40003000000 */
[----:B------:R-:W-:Y:S01]  /*4130*/  PLOP3.LUT P6, PT, PT, PT, UP1, 0x80, 0x8 ;  /* 0x000000000008781c */ /* 0x000fe20003fcf018 */
[----:B------:R1:W-:Y:S01]  /*4140*/  LDGSTS.E [R203+0x4008], desc[UR38][R130.64], P2 ;  /* 0x0400800082cb7fae */ /* 0x0003e200091a1026 */
[----:B------:R-:W-:-:S02]  /*4150*/  ISETP.GE.AND P2, PT, R59, UR4, PT ;  /* 0x000000043b007c0c */ /* 0x000fc4000bf46270 */
[----:B------:R-:W-:Y:S02]  /*4160*/  SEL R196, R196, RZ, P6 ;  /* 0x000000ffc4c47207 */ /* 0x000fe40003000000 */
[----:B------:R-:W-:Y:S02]  /*4170*/  ISETP.NE.U32.AND P6, PT, R194, RZ, PT ;  /* 0x000000ffc200720c */ /* 0x000fe40003fc5070 */
[----:B------:R-:W-:Y:S01]  /*4180*/  ISETP.NE.U32.AND P5, PT, R196, RZ, PT ;  /* 0x000000ffc400720c */ /* 0x000fe20003fa5070 */
[----:B------:R1:W-:Y:S01]  /*4190*/  LDGSTS.E [R203+0x6000], desc[UR38][R128.64], P1 ;  /* 0x0600000080cb7fae */ /* 0x0003e200089a1026 */
[----:B------:R-:W-:Y:S02]  /*41a0*/  PLOP3.LUT P1, PT, PT, PT, UP1, 0x80, 0x8 ;  /* 0x000000000008781c */ /* 0x000fe40003f2f018 */
[----:B------:R-:W-:Y:S02]  /*41b0*/  SEL R194, RZ, 0x4, P2 ;  /* 0x00000004ffc27807 */ /* 0x000fe40001000000 */
[----:B------:R-:W-:-:S02]  /*41c0*/  ISETP.GE.AND P2, PT, R6, UR4, PT ;  /* 0x0000000406007c0c */ /* 0x000fc4000bf46270 */
[----:B------:R-:W-:Y:S02]  /*41d0*/  SEL R194, R194, RZ, P1 ;  /* 0x000000ffc2c27207 */ /* 0x000fe40000800000 */
[----:B------:R-:W-:Y:S01]  /*41e0*/  PLOP3.LUT P1, PT, PT, PT, UP1, 0x80, 0x8 ;  /* 0x000000000008781c */ /* 0x000fe20003f2f018 */
[----:B------:R1:W-:Y:S01]  /*41f0*/  LDGSTS.E [R203+0x6008], desc[UR38][R126.64], P6 ;  /* 0x060080007ecb7fae */ /* 0x0003e2000b1a1026 */
[----:B------:R-:W-:Y:S01]  /*4200*/  SEL R196, RZ, 0x4, P2 ;  /* 0x00000004ffc47807 */ /* 0x000fe20001000000 */
[----:B------:R-:W-:Y:S01]  /*4210*/  UISETP.NE.U32.AND UP1, UPT, UR8, URZ, UPT ;  /* 0x000000ff0800728c */ /* 0x000fe2000bf25070 */
[----:B------:R-:W-:Y:S01]  /*4220*/  ISETP.GE.AND P2, PT, R7, UR66, PT ;  /* 0x0000004207007c0c */ /* 0x000fe2000bf46270 */
[----:B------:R2:W-:Y:S01]  /*4230*/  LDGSTS.E [R205+0x4000], desc[UR38][R124.64], P5 ;  /* 0x040000007ccd7fae */ /* 0x0005e2000a9a1026 */
[----:B------:R-:W-:Y:S01]  /*4240*/  SEL R196, R196, RZ, P1 ;  /* 0x000000ffc4c47207 */ /* 0x000fe20000800000 */
[----:B------:R-:W-:Y:S01]  /*4250*/  UISETP.LT.OR UP2, UPT, UR12, 0x40, UP1 ;  /* 0x000000400c00788c */ /* 0x000fe20008f41670 */
[----:B------:R-:W-:Y:S01]  /*4260*/  ISETP.NE.U32.AND P5, PT, R194, RZ, PT ;  /* 0x000000ffc200720c */ /* 0x000fe20003fa5070 */
[----:B------:R2:W-:Y:S01]  /*4270*/  LDGSTS.E [R205+0x4008], desc[UR38][R98.64], P4 ;  /* 0x0400800062cd7fae */ /* 0x0005e2000a1a1026 */
[----:B------:R-:W-:-:S02]  /*4280*/  ISETP.NE.U32.AND P3, PT, R200, RZ, PT ;  /* 0x000000ffc800720c */ /* 0x000fc40003f65070 */
[----:B------:R-:W-:Y:S02]  /*4290*/  SEL R198, RZ, 0x4, P2 ;  /* 0x00000004ffc67807 */ /* 0x000fe40001000000 */
[----:B------:R-:W-:Y:S02]  /*42a0*/  ISETP.NE.U32.AND P2, PT, R196, RZ, PT ;  /* 0x000000ffc400720c */ /* 0x000fe40003f45070 */
[----:B-1----:R-:W-:Y:S02]  /*42b0*/  IADD3 R96, P4, PT, R96, UR71, RZ ;  /* 0x0000004760607c10 */ /* 0x002fe4000ff9e0ff */
[----:B------:R-:W-:Y:S02]  /*42c0*/  PLOP3.LUT P1, PT, PT, PT, UP3, 0x80, 0x8 ;  /* 0x000000000008781c */ /* 0x000fe40003f2f038 */
[----:B------:R-:W-:Y:S01]  /*42d0*/  IADD3.X R97, PT, PT, R97, UR70, RZ, P4, !PT ;  /* 0x0000004661617c10 */ /* 0x000fe2000a7fe4ff */
[----:B------:R1:W-:Y:S01]  /*42e0*/  LDGSTS.E [R205+0x6000], desc[UR38][R90.64], P5 ;  /* 0x060000005acd7fae */ /* 0x0003e2000a9a1026 */
[----:B--2---:R-:W-:-:S02]  /*42f0*/  IADD3 R88, P4, PT, R88, UR71, RZ ;  /* 0x0000004758587c10 */ /* 0x004fc4000ff9e0ff */
[----:B------:R-:W-:Y:S01]  /*4300*/  ISETP.GE.AND P6, PT, R8, UR66, PT ;  /* 0x0000004208007c0c */ /* 0x000fe2000bfc6270 */
[----:B------:R1:W-:Y:S01]  /*4310*/  LDGSTS.E [R205+0x6008], desc[UR38][R168.64], P3 ;  /* 0x06008000a8cd7fae */ /* 0x0003e200099a1026 */
[----:B------:R-:W-:Y:S02]  /*4320*/  IADD3.X R89, PT, PT, R89, UR70, RZ, P4, !PT ;  /* 0x0000004659597c10 */ /* 0x000fe4000a7fe4ff */
[----:B---3--:R-:W-:Y:S01]  /*4330*/  IADD3 R182, P4, PT, R182, UR71, RZ ;  /* 0x00000047b6b67c10 */ /* 0x008fe2000ff9e0ff */
[----:B------:R-:W0:Y:S01]  /*4340*/  LDGDEPBAR ;  /* 0x00000000000079af */ /* 0x000e220000000000 */
[----:B------:R-:W-:Y:S02]  /*4350*/  SEL R198, R198, RZ, P1 ;  /* 0x000000ffc6c67207 */ /* 0x000fe40000800000 */
[----:B------:R-:W-:Y:S01]  /*4360*/  ISETP.GE.AND P5, PT, R9, UR66, PT ;  /* 0x0000004209007c0c */ /* 0x000fe2000bfa6270 */
[----:B------:R1:W-:Y:S01]  /*4370*/  LDGSTS.E [R207+0xe000], desc[UR38][R122.64], P2 ;  /* 0x0e0000007acf7fae */ /* 0x0003e200091a1026 */
[----:B------:R-:W-:-:S02]  /*4380*/  PLOP3.LUT P1, PT, PT, PT, UP3, 0x80, 0x8 ;  /* 0x000000000008781c */ /* 0x000fc40003f2f038 */
[----:B------:R-:W-:Y:S01]  /*4390*/  SEL R196, RZ, 0x4, P6 ;  /* 0x00000004ffc47807 */ /* 0x000fe20003000000 */
[----:B------:R1:W-:Y:S01]  /*43a0*/  LDGSTS.E [R207+0xe400], desc[UR38][R114.64], P2 ;  /* 0x0e40000072cf7fae */ /* 0x0003e200091a1026 */
[----:B------:R-:W-:Y:S02]  /*43b0*/  IADD3.X R183, PT, PT, R183, UR70, RZ, P4, !PT ;  /* 0x00000046b7b77c10 */ /* 0x000fe4000a7fe4ff */
[----:B------:R-:W-:Y:S01]  /*43c0*/  PLOP3.LUT P4, PT, PT, PT, UP3, 0x80, 0x8 ;  /* 0x000000000008781c */ /* 0x000fe20003f8f038 */
[----:B------:R1:W-:Y:S01]  /*43d0*/  LDGSTS.E [R207+0xe800], desc[UR38][R106.64], P2 ;  /* 0x0e8000006acf7fae */ /* 0x0003e200091a1026 */
[----:B------:R-:W-:Y:S02]  /*43e0*/  SEL R194, RZ, 0x4, P5 ;  /* 0x00000004ffc27807 */ /* 0x000fe40002800000 */
[----:B------:R-:W-:Y:S01]  /*43f0*/  SEL R196, R196, RZ, P1 ;  /* 0x000000ffc4c47207 */ /* 0x000fe20000800000 */
[----:B------:R1:W-:Y:S01]  /*4400*/  LDGSTS.E [R207+0xec00], desc[UR38][R94.64], P2 ;  /* 0x0ec000005ecf7fae */ /* 0x0003e200091a1026 */
[----:B------:R-:W-:-:S02]  /*4410*/  ISETP.GE.AND P3, PT, R10, UR66, PT ;  /* 0x000000420a007c0c */ /* 0x000fc4000bf66270 */
[----:B------:R-:W-:Y:S01]  /*4420*/  SEL R194, R194, RZ, P4 ;  /* 0x000000ffc2c27207 */ /* 0x000fe20002000000 */
[----:B------:R1:W-:Y:S01]  /*4430*/  LDGSTS.E [R209+0xe100], desc[UR38][R120.64], P2 ;  /* 0x0e10000078d17fae */ /* 0x0003e200091a1026 */
[----:B------:R-:W-:Y:S02]  /*4440*/  ISETP.NE.U32.AND P1, PT, R196, RZ, PT ;  /* 0x000000ffc400720c */ /* 0x000fe40003f25070 */
[----:B----4-:R-:W-:Y:S01]  /*4450*/  IADD3 R172, P5, PT, R172, UR71, RZ ;  /* 0x00000047acac7c10 */ /* 0x010fe2000ffbe0ff */
[----:B------:R1:W-:Y:S01]  /*4460*/  LDGSTS.E [R209+0xe500], desc[UR38][R112.64], P2 ;  /* 0x0e50000070d17fae */ /* 0x0003e200091a1026 */
[----:B-----5:R-:W-:Y:S02]  /*4470*/  IADD3 R174, P4, PT, R174, UR71, RZ ;  /* 0x00000047aeae7c10 */ /* 0x020fe4000ff9e0ff */
[----:B------:R-:W-:Y:S01]  /*4480*/  SEL R196, RZ, 0x4, P3 ;  /* 0x00000004ffc47807 */ /* 0x000fe20001800000 */
[----:B------:R1:W-:Y:S01]  /*4490*/  LDGSTS.E [R209+0xe900], desc[UR38][R104.64], P2 ;  /* 0x0e90000068d17fae */ /* 0x0003e200091a1026 */
[----:B------:R-:W-:-:S02]  /*44a0*/  IADD3.X R173, PT, PT, R173, UR70, RZ, P5, !PT ;  /* 0x00000046adad7c10 */ /* 0x000fc4000affe4ff */
[----:B------:R-:W-:Y:S01]  /*44b0*/  IADD3.X R175, PT, PT, R175, UR70, RZ, P4, !PT ;  /* 0x00000046afaf7c10 */ /* 0x000fe2000a7fe4ff */
[----:B------:R1:W-:Y:S01]  /*44c0*/  LDGSTS.E [R209+0xed00], desc[UR38][R92.64], P2 ;  /* 0x0ed000005cd17fae */ /* 0x0003e200091a1026 */
[----:B------:R-:W-:Y:S02]  /*44d0*/  IADD3 R176, P4, PT, R176, UR71, RZ ;  /* 0x00000047b0b07c10 */ /* 0x000fe4000ff9e0ff */
[----:B------:R-:W-:Y:S01]  /*44e0*/  IADD3 R178, P5, PT, R178, UR71, RZ ;  /* 0x00000047b2b27c10 */ /* 0x000fe2000ffbe0ff */
[----:B------:R1:W-:Y:S01]  /*44f0*/  LDGSTS.E [R211+0xe200], desc[UR38][R118.64], P2 ;  /* 0x0e20000076d37fae */ /* 0x0003e200091a1026 */
[----:B------:R-:W-:Y:S02]  /*4500*/  ISETP.NE.U32.AND P6, PT, R198, RZ, PT ;  /* 0x000000ffc600720c */ /* 0x000fe40003fc5070 */
[----:B------:R-:W-:Y:S01]  /*4510*/  ISETP.NE.U32.AND P3, PT, R194, RZ, PT ;  /* 0x000000ffc200720c */ /* 0x000fe20003f65070 */
[----:B------:R1:W-:Y:S01]  /*4520*/  LDGSTS.E [R211+0xe600], desc[UR38][R110.64], P2 ;  /* 0x0e6000006ed37fae */ /* 0x0003e200091a1026 */
[----:B------:R-:W-:-:S02]  /*4530*/  IADD3.X R177, PT, PT, R177, UR70, RZ, P4, !PT ;  /* 0x00000046b1b17c10 */ /* 0x000fc4000a7fe4ff */
[----:B------:R-:W-:Y:S01]  /*4540*/  IADD3.X R179, PT, PT, R179, UR70, RZ, P5, !PT ;  /* 0x00000046b3b37c10 */ /* 0x000fe2000affe4ff */
[----:B------:R1:W-:Y:S04]  /*4550*/  LDGSTS.E [R211+0xea00], desc[UR38][R102.64], P2 ;  /* 0x0ea0000066d37fae */ /* 0x0003e800091a1026 */
[----:B------:R1:W-:Y:S04]  /*4560*/  LDGSTS.E [R211+0xee00], desc[UR38][R180.64], P2 ;  /* 0x0ee00000b4d37fae */ /* 0x0003e800091a1026 */
[----:B------:R1:W-:Y:S04]  /*4570*/  LDGSTS.E [R213+0xe300], desc[UR38][R116.64], P2 ;  /* 0x0e30000074d57fae */ /* 0x0003e800091a1026 */
[----:B------:R1:W-:Y:S04]  /*4580*/  LDGSTS.E [R213+0xe700], desc[UR38][R108.64], P2 ;  /* 0x0e7000006cd57fae */ /* 0x0003e800091a1026 */
[----:B------:R1:W-:Y:S04]  /*4590*/  LDGSTS.E [R213+0xeb00], desc[UR38][R100.64], P2 ;  /* 0x0eb0000064d57fae */ /* 0x0003e800091a1026 */
[----:B------:R1:W-:Y:S01]  /*45a0*/  LDGSTS.E [R213+0xef00], desc[UR38][R170.64], P2 ;  /* 0x0ef00000aad57fae */ /* 0x0003e200091a1026 */
[----:B------:R-:W-:-:S03]  /*45b0*/  PLOP3.LUT P2, PT, PT, PT, UP3, 0x80, 0x8 ;  /* 0x000000000008781c */ /* 0x000fc60003f4f038 */
[----:B------:R-:W0:Y:S01]  /*45c0*/  LDGDEPBAR ;  /* 0x00000000000079af */ /* 0x000e220000000000 */
[----:B------:R-:W-:-:S04]  /*45d0*/  SEL R196, R196, RZ, P2 ;  /* 0x000000ffc4c47207 */ /* 0x000fc80001000000 */
[----:B------:R-:W-:Y:S01]  /*45e0*/  ISETP.NE.U32.AND P2, PT, R196, RZ, PT ;  /* 0x000000ffc400720c */ /* 0x000fe20003f45070 */
[----:B------:R-:W-:-:S04]  /*45f0*/  DEPBAR.LE SB0, 0x2 ;  /* 0x000080800000791a */ /* 0x000fc80000000000 */
[----:B------:R-:W-:Y:S06]  /*4600*/  BAR.SYNC.DEFER_BLOCKING 0x0 ;  /* 0x0000000000007b1d */ /* 0x000fec0000010000 */
[----:B-1----:R-:W-:Y:S05]  /*4610*/  BRA.U UP2, `(.L_x_6) ;  /* 0x0000000102d87547 */ /* 0x002fea000b800000 */
[----:B------:R-:W-:Y:S02]  /*4620*/  USHF.R.U32.HI UR10, URZ, 0x4, UR29 ;  /* 0x00000004ff0a7899 */ /* 0x000fe4000801161d */
[----:B------:R-:W-:Y:S02]  /*4630*/  UIADD3 UR5, UPT, UPT, UR29, 0xc000, URZ ;  /* 0x0000c0001d057890 */ /* 0x000fe4000fffe0ff */
[----:B------:R-:W-:Y:S02]  /*4640*/  USGXT.U32 UR10, UR10, 0xe ;  /* 0x0000000e0a0a789a */ /* 0x000fe40008000000 */
[----:B------:R-:W-:Y:S02]  /*4650*/  USHF.R.U32.HI UR5, URZ, 0x4, UR5 ;  /* 0x00000004ff057899 */ /* 0x000fe40008011605 */
[----:B------:R-:W-:Y:S02]  /*4660*/  UIADD3 UR34, UP2, UPT, UR10, 0x2, URZ ;  /* 0x000000020a227890 */ /* 0x000fe4000ff5e0ff */
[----:B------:R-:W-:Y:S01]  /*4670*/  USGXT.U32 UR8, UR5, 0xe ;  /* 0x0000000e0508789a */ /* 0x000fe20008000000 */
[----:B------:R-:W-:Y:S01]  /*4680*/  UMOV UR4, URZ ;  /* 0x000000ff00047c82 */ /* 0x000fe20008000000 */
[----:B------:R-:W-:Y:S01]  /*4690*/  UMOV UR6, URZ ;  /* 0x000000ff00067c82 */ /* 0x000fe20008000000 */
[----:B------:R-:W-:-:S02]  /*46a0*/  UIADD3.X UR35, UPT, UPT, UR4, 0x40004040, URZ, UP2, !UPT ;  /* 0x4000404004237890 */ /* 0x000fc400097fe4ff */
[----:B------:R-:W-:Y:S01]  /*46b0*/  UIADD3 UR44, UP2, UPT, UR8, 0x2, URZ ;  /* 0x00000002082c7890 */ /* 0x000fe2000ff5e0ff */
[----:B------:R-:W-:Y:S01]  /*46c0*/  UMOV UR4, UR33 ;  /* 0x0000002100047c82 */ /* 0x000fe20008000000 */
[----:B------:R-:W-:Y:S02]  /*46d0*/  UMOV UR5, URZ ;  /* 0x000000ff00057c82 */ /* 0x000fe40008000000 */
[----:B------:R-:W-:Y:S01]  /*46e0*/  UIADD3.X UR45, UPT, UPT, UR6, 0x40004040, URZ, UP2, !UPT ;  /* 0x40004040062d7890 */ /* 0x000fe200097fe4ff */
[----:B------:R-:W-:Y:S01]  /*46f0*/  UMOV UR17, UR4 ;  /* 0x0000000400117c82 */ /* 0x000fe20008000000 */
[----:B------:R-:W-:Y:S02]  /*4700*/  UIADD3.64 UR4, UPT, UPT, UR34, 0x2, URZ ;  /* 0x0000000222047897 */ /* 0x000fe4000fffe0ff */
[----:B------:R-:W-:Y:S02]  /*4710*/  UIADD3.64 UR54, UPT, UPT, UR44, 0x2, URZ ;  /* 0x000000022c367897 */ /* 0x000fe4000fffe0ff */
[----:B------:R-:W-:-:S02]  /*4720*/  UIADD3.64 UR6, UPT, UPT, UR34, 0x4, URZ ;  /* 0x0000000422067897 */ /* 0x000fc4000fffe0ff */
[----:B------:R-:W-:Y:S02]  /*4730*/  UIADD3.64 UR56, UPT, UPT, UR44, 0x4, URZ ;  /* 0x000000042c387897 */ /* 0x000fe4000fffe0ff */
[----:B------:R-:W-:Y:S02]  /*4740*/  UIADD3.64 UR46, UPT, UPT, UR34, 0x1fe, URZ ;  /* 0x000001fe222e7897 */ /* 0x000fe4000fffe0ff */
[----:B------:R-:W-:Y:S02]  /*4750*/  UIADD3.64 UR58, UPT, UPT, UR44, 0xfe, URZ ;  /* 0x000000fe2c3a7897 */ /* 0x000fe4000fffe0ff */
[----:B------:R-:W-:Y:S02]  /*4760*/  UIADD3.64 UR48, UPT, UPT, UR34, 0x200, URZ ;  /* 0x0000020022307897 */ /* 0x000fe4000fffe0ff */
[----:B------:R-:W-:Y:S02]  /*4770*/  UIADD3.64 UR60, UPT, UPT, UR44, 0x100, URZ ;  /* 0x000001002c3c7897 */ /* 0x000fe4000fffe0ff */
[----:B------:R-:W-:-:S02]  /*4780*/  UIADD3.64 UR50, UPT, UPT, UR34, 0x202, URZ ;  /* 0x0000020222327897 */ /* 0x000fc4000fffe0ff */
[----:B------:R-:W-:Y:S01]  /*4790*/  UIADD3.64 UR62, UPT, UPT, UR44, 0x102, URZ ;  /* 0x000001022c3e7897 */ /* 0x000fe2000fffe0ff */
[----:B------:R-:W-:Y:S01]  /*47a0*/  UMOV UR40, 0x0 ;  /* 0x0000000000287882 */ /* 0x000fe20000000000 */
[----:B------:R-:W-:Y:S01]  /*47b0*/  UMOV UR41, 0x4080910 ;  /* 0x0408091000297882 */ /* 0x000fe20000000000 */
[----:B------:R-:W-:Y:S01]  /*47c0*/  UIADD3.64 UR52, UPT, UPT, UR34, 0x204, URZ ;  /* 0x0000020422347897 */ /* 0x000fe2000fffe0ff */
[----:B------:R-:W-:Y:S01]  /*47d0*/  UMOV UR11, 0x40004040 ;  /* 0x40004040000b7882 */ /* 0x000fe20000000000 */
[----:B------:R-:W-:Y:S01]  /*47e0*/  UIADD3.64 UR64, UPT, UPT, UR44, 0x104, URZ ;  /* 0x000001042c407897 */ /* 0x000fe2000fffe0ff */
[----:B------:R-:W-:Y:S01]  /*47f0*/  UMOV UR9, 0x40004040 ;  /* 0x4000404000097882 */ /* 0x000fe20000000000 */
[----:B------:R-:W-:Y:S01]  /*4800*/  UMOV UR36, 0x0 ;  /* 0x0000000000247882 */ /* 0x000fe20000000000 */
[----:B------:R-:W-:Y:S01]  /*4810*/  UMOV UR37, 0x4080910 ;  /* 0x0408091000257882 */ /* 0x000fe20000000000 */
[----:B------:R-:W-:Y:S01]  /*4820*/  UMOV UR30, 0x0 ;  /* 0x00000000001e7882 */ /* 0x000fe20000000000 */
[----:B------:R-:W-:Y:S01]  /*4830*/  UMOV UR31, 0x4080910 ;  /* 0x04080910001f7882 */ /* 0x000fe20000000000 */
[----:B------:R1:W-:Y:S01]  /*4840*/  UTCHMMA gdesc[UR10], gdesc[UR8], tmem[UR27], tmem[UR40], idesc[UR41], !UPT ;  /* 0x00ff28080a0075ea */ /* 0x0003e2000f80001b */
[----:B------:R-:W-:Y:S01]  /*4850*/  UMOV UR24, 0x0 ;  /* 0x0000000000187882 */ /* 0x000fe20000000000 */
[----:B------:R-:W-:Y:S01]  /*4860*/  UMOV UR25, 0x4080910 ;  /* 0x0408091000197882 */ /* 0x000fe20000000000 */
[----:B------:R1:W-:Y:S01]  /*4870*/  UTCHMMA gdesc[UR34], gdesc[UR44], tmem[UR27], tmem[UR36], idesc[UR37], UPT ;  /* 0x00ff242c220075ea */ /* 0x0003e2000b80001b */
        /* <DEDUP_REMOVED lines=12> */
[----:B------:R1:W-:Y:S01]  /*4940*/  UTCHMMA gdesc[UR50], gdesc[UR62], tmem[UR27], tmem[UR18], idesc[UR19], UPT ;  /* 0x00ff123e320075ea */ /* 0x0003e2000b80001b */
[----:B------:R1:W-:Y:S01]  /*4950*/  UTCHMMA gdesc[UR52], gdesc[UR64], tmem[UR27], tmem[UR42], idesc[UR43], UPT ;  /* 0x00ff2a40340075ea */ /* 0x0003e2000b80001b */
[----:B------:R1:W-:Y:S01]  /*4960*/  UTCBAR [UR17], URZ ;  /* 0x000000ff110073e9 */ /* 0x0003e200080000ff */
[----:B------:R-:W-:Y:S01]  /*4970*/  NOP ;  /* 0x0000000000007918 */ /* 0x000fe20000000000 */
.L_x_6:
[----:B------:R-:W-:Y:S01]  /*4980*/  BAR.SYNC.DEFER_BLOCKING 0x0 ;  /* 0x0000000000007b1d */ /* 0x000fe20000010000 */
[----:B------:R-:W-:Y:S01]  /*4990*/  ISETP.GE.AND P4, PT, R15, UR66, PT ;  /* 0x000000420f007c0c */ /* 0x000fe2000bf86270 */
[----:B-1----:R-:W-:Y:S01]  /*49a0*/  USHF.R.S32.HI UR10, URZ, 0x1f, UR15 ;  /* 0x0000001fff0a7899 */ /* 0x002fe2000801140f */
[----:B------:R-:W-:Y:S01]  /*49b0*/  PLOP3.LUT P5, PT, PT, PT, UP3, 0x80, 0x8 ;  /* 0x000000000008781c */ /* 0x000fe20003faf038 */
[----:B------:R-:W-:Y:S01]  /*49c0*/  USHF.L.U32 UR73, UR15, 0x2, URZ ;  /* 0x000000020f497899 */ /* 0x000fe200080006ff */
[----:B------:R-:W-:Y:S01]  /*49d0*/  SEL R194, RZ, 0x4, P4 ;  /* 0x00000004ffc27807 */ /* 0x000fe20002000000 */
[----:B------:R-:W-:Y:S01]  /*49e0*/  USHF.L.U64.HI UR75, UR15, 0x2, UR10 ;  /* 0x000000020f4b7899 */ /* 0x000fe2000801020a */
[----:B------:R-:W-:Y:S01]  /*49f0*/  ISETP.GE.AND P4, PT, R18, UR66, PT ;  /* 0x0000004212007c0c */ /* 0x000fe2000bf86270 */
[----:B------:R-:W-:Y:S01]  /*4a00*/  UISETP.GE.AND UP2, UPT, UR12, 0x40, UPT ;  /* 0x000000400c00788c */ /* 0x000fe2000bf46270 */
[----:B------:R-:W-:Y:S01]  /*4a10*/  UMOV UR7, URZ ;  /* 0x000000ff00077c82 */ /* 0x000fe20008000000 */
[----:B------:R-:W-:Y:S01]  /*4a20*/  @!PT LDS RZ, [RZ] ;  /* 0x00000000fffff984 */ /* 0x000fe20000000800 */
[----:B------:R-:W-:Y:S01]  /*4a30*/  @!PT LDS RZ, [RZ] ;  /* 0x00000000fffff984 */ /* 0x000fe20000000800 */
[----:B------:R-:W-:Y:S01]  /*4a40*/  @!PT LDS RZ, [RZ] ;  /* 0x00000000fffff984 */ /* 0x000fe20000000800 */
[----:B------:R1:W-:Y:S01]  /*4a50*/  LDGSTS.E [R191+0x8000], desc[UR38][R96.64], P6 ;  /* 0x0800000060bf7fae */ /* 0x0003e2000b1a1026 */
[----:B------:R-:W-:-:S03]  /*4a60*/  ISETP.GE.AND P6, PT, R16, UR66, PT ;  /* 0x0000004210007c0c */ /* 0x000fc6000bfc6270 */
[----:B------:R2:W-:Y:S01]  /*4a70*/  LDGSTS.E [R191+0x8008], desc[UR38][R88.64], P1 ;  /* 0x0800800058bf7fae */ /* 0x0005e200089a1026 */
[----:B------:R-:W-:Y:S02]  /*4a80*/  PLOP3.LUT P1, PT, PT, PT, UP3, 0x80, 0x8 ;  /* 0x000000000008781c */ /* 0x000fe40003f2f038 */
[----:B------:R-:W-:Y:S01]  /*4a90*/  SEL R196, RZ, 0x4, P6 ;  /* 0x00000004ffc47807 */ /* 0x000fe20003000000 */
[----:B------:R-:W-:Y:S01]  /*4aa0*/  LDGSTS.E [R191+0xa000], desc[UR38][R182.64], P3 ;  /* 0x0a000000b6bf7fae */ /* 0x000fe200099a1026 */
[----:B------:R-:W-:Y:S02]  /*4ab0*/  SEL R194, R194, RZ, P1 ;  /* 0x000000ffc2c27207 */ /* 0x000fe40000800000 */
[----:B------:R-:W-:Y:S01]  /*4ac0*/  ISETP.GE.AND P6, PT, R17, UR66, PT ;  /* 0x0000004211007c0c */ /* 0x000fe2000bfc6270 */
[----:B------:R-:W-:Y:S01]  /*4ad0*/  LDGSTS.E [R191+0xa008], desc[UR38][R172.64], P2 ;  /* 0x0a008000acbf7fae */ /* 0x000fe200091a1026 */
[----:B------:R-:W-:Y:S02]  /*4ae0*/  PLOP3.LUT P1, PT, PT, PT, UP3, 0x80, 0x8 ;  /* 0x000000000008781c */ /* 0x000fe40003f2f038 */
[----:B-1----:R-:W-:-:S02]  /*4af0*/  SEL R96, RZ, 0x4, P6 ;  /* 0x00000004ff607807 */ /* 0x002fc40003000000 */
[----:B--2---:R-:W-:Y:S02]  /*4b00*/  SEL R88, RZ, 0x4, P4 ;  /* 0x00000004ff587807 */ /* 0x004fe40002000000 */
[----:B------:R-:W-:Y:S02]  /*4b10*/  ISETP.NE.U32.AND P4, PT, R194, RZ, PT ;  /* 0x000000ffc200720c */ /* 0x000fe40003f85070 */
[----:B------:R-:W-:Y:S02]  /*4b20*/  SEL R96, R96, RZ, P1 ;  /* 0x000000ff60607207 */ /* 0x000fe40000800000 */
[----:B------:R-:W-:Y:S02]  /*4b30*/  SEL R196, R196, RZ, P5 ;  /* 0x000000ffc4c47207 */ /* 0x000fe40002800000 */
[----:B------:R-:W-:Y:S02]  /*4b40*/  PLOP3.LUT P5, PT, PT, PT, UP3, 0x80, 0x8 ;  /* 0x000000000008781c */ /* 0x000fe40003faf038 */
[----:B------:R-:W-:-:S02]  /*4b50*/  ISETP.NE.U32.AND P3, PT, R96, RZ, PT ;  /* 0x000000ff6000720c */ /* 0x000fc40003f65070 */
[----:B------:R-:W-:Y:S02]  /*4b60*/  IADD3 R96, P2, PT, R164, UR71, RZ ;  /* 0x00000047a4607c10 */ /* 0x000fe4000ff5e0ff */
[----:B------:R-:W-:Y:S01]  /*4b70*/  ISETP.NE.U32.AND P1, PT, R196, RZ, PT ;  /* 0x000000ffc400720c */ /* 0x000fe20003f25070 */
[----:B------:R-:W-:Y:S01]  /*4b80*/  LDGSTS.E [R193+0x8000], desc[UR38][R174.64], P4 ;  /* 0x08000000aec17fae */ /* 0x000fe2000a1a1026 */
[----:B------:R-:W-:Y:S02]  /*4b90*/  SEL R89, R88, RZ, P5 ;  /* 0x000000ff58597207 */ /* 0x000fe40002800000 */
[----:B------:R-:W-:Y:S02]  /*4ba0*/  IADD3 R88, P5, PT, R166, UR71, RZ ;  /* 0x00000047a6587c10 */ /* 0x000fe4000ffbe0ff */
[----:B------:R-:W-:Y:S02]  /*4bb0*/  ISETP.GE.AND P4, PT, R19, UR66, PT ;  /* 0x0000004213007c0c */ /* 0x000fe4000bf86270 */
[----:B------:R-:W-:-:S02]  /*4bc0*/  IADD3.X R97, PT, PT, R165, UR70, RZ, P2, !PT ;  /* 0x00000046a5617c10 */ /* 0x000fc400097fe4ff */
[----:B------:R-:W-:Y:S02]  /*4bd0*/  ISETP.GE.AND P2, PT, R35, UR66, PT ;  /* 0x0000004223007c0c */ /* 0x000fe4000bf46270 */
[----:B------:R-:W-:Y:S01]  /*4be0*/  ISETP.NE.U32.AND P6, PT, R89, RZ, PT ;  /* 0x000000ff5900720c */ /* 0x000fe20003fc5070 */
[----:B------:R-:W-:Y:S01]  /*4bf0*/  LDGSTS.E [R193+0x8008], desc[UR38][R176.64], P1 ;  /* 0x08008000b0c17fae */ /* 0x000fe200089a1026 */
[----:B------:R-:W-:Y:S02]  /*4c00*/  IADD3.X R89, PT, PT, R167, UR70, RZ, P5, !PT ;  /* 0x00000046a7597c10 */ /* 0x000fe4000affe4ff */
[----:B------:R-:W-:Y:S01]  /*4c10*/  SEL R164, RZ, 0x4, P4 ;  /* 0x00000004ffa47807 */ /* 0x000fe20002000000 */
[----:B------:R-:W-:Y:S01]  /*4c20*/  LDGSTS.E [R193+0xa000], desc[UR38][R178.64], P3 ;  /* 0x0a000000b2c17fae */ /* 0x000fe200099a1026 */
[----:B------:R-:W-:Y:S02]  /*4c30*/  IADD3 R162, P5, PT, R162, UR71, RZ ;  /* 0x00000047a2a27c10 */ /* 0x000fe4000ffbe0ff */
[----:B------:R-:W-:-:S02]  /*4c40*/  IADD3 R160, P4, PT, R160, UR71, RZ ;  /* 0x00000047a0a07c10 */ /* 0x000fc4000ff9e0ff */
[----:B------:R-:W-:Y:S02]  /*4c50*/  SEL R165, RZ, 0x4, P2 ;  /* 0x00000004ffa57807 */ /* 0x000fe40001000000 */
[----:B------:R-:W-:Y:S01]  /*4c60*/  PLOP3.LUT P2, PT, PT, PT, UP3, 0x80, 0x8 ;  /* 0x000000000008781c */ /* 0x000fe20003f4f038 */
[----:B------:R1:W-:Y:S01]  /*4c70*/  LDGSTS.E [R193+0xa008], desc[UR38][R88.64], P6 ;  /* 0x0a00800058c17fae */ /* 0x0003e2000b1a1026 */
[----:B------:R-:W-:Y:S02]  /*4c80*/  IADD3.X R163, PT, PT, R163, UR70, RZ, P5, !PT ;  /* 0x00000046a3a37c10 */ /* 0x000fe4000affe4ff */
[----:B------:R-:W-:Y:S02]  /*4c90*/  IADD3.X R161, PT, PT, R161, UR70, RZ, P4, !PT ;  /* 0x00000046a1a17c10 */ /* 0x000fe4000a7fe4ff */
[----:B------:R-:W-:Y:S02]  /*4ca0*/  IADD3 R158, P5, PT, R158, UR71, RZ ;  /* 0x000000479e9e7c10 */ /* 0x000fe4000ffbe0ff */
[----:B------:R-:W-:-:S02]  /*4cb0*/  PLOP3.LUT P4, PT, PT, PT, UP3, 0x80, 0x8 ;  /* 0x000000000008781c */ /* 0x000fc40003f8f038 */
[----:B------:R-:W-:Y:S02]  /*4cc0*/  SEL R164, R164, RZ, P2 ;  /* 0x000000ffa4a47207 */ /* 0x000fe40001000000 */
[----:B------:R-:W-:Y:S02]  /*4cd0*/  ISETP.GE.AND P1, PT, R36, UR66, PT ;  /* 0x0000004224007c0c */ /* 0x000fe4000bf26270 */
[----:B------:R-:W-:Y:S02]  /*4ce0*/  IADD3.X R159, PT, PT, R159, UR70, RZ, P5, !PT ;  /* 0x000000469f9f7c10 */ /* 0x000fe4000affe4ff */
[----:B------:R-:W-:Y:S02]  /*4cf0*/  SEL R165, R165, RZ, P4 ;  /* 0x000000ffa5a57207 */ /* 0x000fe40002000000 */
[----:B------:R-:W-:Y:S02]  /*4d00*/  IADD3 R156, P2, PT, R156, UR71, RZ ;  /* 0x000000479c9c7c10 */ /* 0x000fe4000ff5e0ff */
[----:B------:R-:W-:-:S02]  /*4d10*/  IADD3 R154, P5, PT, R154, UR71, RZ ;  /* 0x000000479a9a7c10 */ /* 0x000fc4000ffbe0ff */
[----:B------:R-:W-:Y:S02]  /*4d20*/  ISETP.NE.U32.AND P4, PT, R164, RZ, PT ;  /* 0x000000ffa400720c */ /* 0x000fe40003f85070 */
[----:B------:R-:W-:Y:S02]  /*4d30*/  PLOP3.LUT P3, PT, PT, PT, UP3, 0x80, 0x8 ;  /* 0x000000000008781c */ /* 0x000fe40003f6f038 */
[----:B------:R-:W-:Y:S02]  /*4d40*/  SEL R164, RZ, 0x4, P1 ;  /* 0x00000004ffa47807 */ /* 0x000fe40000800000 */
[----:B------:R-:W-:Y:S02]  /*4d50*/  IADD3.X R157, PT, PT, R157, UR70, RZ, P2, !PT ;  /* 0x000000469d9d7c10 */ /* 0x000fe400097fe4ff */
[----:B------:R-:W-:Y:S02]  /*4d60*/  IADD3.X R155, PT, PT, R155, UR70, RZ, P5, !PT ;  /* 0x000000469b9b7c10 */ /* 0x000fe4000affe4ff */
[----:B------:R-:W-:-:S02]  /*4d70*/  ISETP.GE.AND P1, PT, R37, UR66, PT ;  /* 0x0000004225007c0c */ /* 0x000fc4000bf26270 */
[----:B------:R-:W-:Y:S01]  /*4d80*/  ISETP.NE.U32.AND P2, PT, R165, RZ, PT ;  /* 0x000000ffa500720c */ /* 0x000fe20003f45070 */
[----:B------:R2:W-:Y:S01]  /*4d90*/  LDGSTS.E [R195+0x8000], desc[UR38][R96.64], P4 ;  /* 0x0800000060c37fae */ /* 0x0005e2000a1a1026 */
[----:B------:R-:W-:Y:S02]  /*4da0*/  ISETP.GE.AND P5, PT, R11, UR66, PT ;  /* 0x000000420b007c0c */ /* 0x000fe4000bfa6270 */
[----:B------:R-:W-:Y:S02]  /*4db0*/  SEL R164, R164, RZ, P3 ;  /* 0x000000ffa4a47207 */ /* 0x000fe40001800000 */
[----:B------:R-:W-:Y:S02]  /*4dc0*/  SEL R165, RZ, 0x4, P1 ;  /* 0x00000004ffa57807 */ /* 0x000fe40000800000 */
[----:B------:R-:W-:Y:S02]  /*4dd0*/  PLOP3.LUT P3, PT, PT, PT, UP3, 0x80, 0x8 ;  /* 0x000000000008781c */ /* 0x000fe40003f6f038 */
[----:B------:R-:W-:-:S02]  /*4de0*/  SEL R166, RZ, 0x4, P5 ;  /* 0x00000004ffa67807 */ /* 0x000fc40002800000 */
[----:B------:R-:W-:Y:S01]  /*4df0*/  ISETP.NE.U32.AND P1, PT, R164, RZ, PT ;  /* 0x000000ffa400720c */ /* 0x000fe20003f25070 */
[----:B------:R-:W-:Y:S01]  /*4e00*/  LDGSTS.E [R195+0x8008], desc[UR38][R162.64], P2 ;  /* 0x08008000a2c37fae */ /* 0x000fe200091a1026 */
[----:B------:R-:W-:Y:S02]  /*4e10*/  PLOP3.LUT P5, PT, PT, PT, UP3, 0x80, 0x8 ;  /* 0x000000000008781c */ /* 0x000fe40003faf038 */
[----:B------:R-:W-:Y:S02]  /*4e20*/  SEL R166, R166, RZ, P3 ;  /* 0x000000ffa6a67207 */ /* 0x000fe40001800000 */
[----:B------:R-:W-:Y:S02]  /*4e30*/  IADD3 R152, P3, PT, R152, UR71, RZ ;  /* 0x0000004798987c10 */ /* 0x000fe4000ff7e0ff */
[----:B------:R-:W-:Y:S02]  /*4e40*/  SEL R165, R165, RZ, P5 ;  /* 0x000000ffa5a57207 */ /* 0x000fe40002800000 */
[----:B------:R-:W-:-:S02]  /*4e50*/  ISETP.GE.AND P4, PT, R39, UR66, PT ;  /* 0x0000004227007c0c */ /* 0x000fc4000bf86270 */
[----:B-1----:R-:W-:Y:S01]  /*4e60*/  IADD3 R88, P5, PT, R150, UR71, RZ ;  /* 0x0000004796587c10 */ /* 0x002fe2000ffbe0ff */
[----:B------:R-:W-:Y:S01]  /*4e70*/  LDGSTS.E [R195+0xa000], desc[UR38][R160.64], P1 ;  /* 0x0a000000a0c37fae */ /* 0x000fe200089a1026 */
[----:B------:R-:W-:Y:S02]  /*4e80*/  IADD3.X R153, PT, PT, R153, UR70, RZ, P3, !PT ;  /* 0x0000004699997c10 */ /* 0x000fe40009ffe4ff */
[----:B------:R-:W-:Y:S02]  /*4e90*/  ISETP.NE.U32.AND P3, PT, R165, RZ, PT ;  /* 0x000000ffa500720c */ /* 0x000fe40003f65070 */
[----:B------:R-:W-:Y:S02]  /*4ea0*/  PLOP3.LUT P2, PT, PT, PT, UP3, 0x80, 0x8 ;  /* 0x000000000008781c */ /* 0x000fe40003f4f038 */
[----:B------:R-:W-:Y:S02]  /*4eb0*/  SEL R150, RZ, 0x4, P4 ;  /* 0x00000004ff967807 */ /* 0x000fe40002000000 */
[----:B------:R-:W-:-:S02]  /*4ec0*/  IADD3.X R89, PT, PT, R151, UR70, RZ, P5, !PT ;  /* 0x0000004697597c10 */ /* 0x000fc4000affe4ff */
[----:B------:R-:W-:Y:S02]  /*4ed0*/  ISETP.GE.AND P5, PT, R13, UR66, PT ;  /* 0x000000420d007c0c */ /* 0x000fe4000bfa6270 */
[----:B------:R-:W-:Y:S02]  /*4ee0*/  ISETP.GE.AND P1, PT, R40, UR66, PT ;  /* 0x0000004228007c0c */ /* 0x000fe4000bf26270 */
[----:B------:R-:W-:Y:S01]  /*4ef0*/  SEL R150, R150, RZ, P2 ;  /* 0x000000ff96967207 */ /* 0x000fe20001000000 */
[----:B------:R-:W-:Y:S01]  /*4f00*/  LDGSTS.E [R195+0xa008], desc[UR38][R158.64], P3 ;  /* 0x0a0080009ec37fae */ /* 0x000fe200099a1026 */
[----:B------:R-:W-:Y:S02]  /*4f10*/  SEL R151, RZ, 0x4, P5 ;  /* 0x00000004ff977807 */ /* 0x000fe40002800000 */
[----:B--2---:R-:W-:Y:S02]  /*4f20*/  IADD3 R96, P5, PT, R148, UR71, RZ ;  /* 0x0000004794607c10 */ /* 0x004fe4000ffbe0ff */
[----:B------:R-:W-:-:S02]  /*4f30*/  SEL R148, RZ, 0x4, P1 ;  /* 0x00000004ff947807 */ /* 0x000fc40000800000 */
[----:B------:R-:W-:Y:S02]  /*4f40*/  ISETP.NE.U32.AND P2, PT, R150, RZ, PT ;  /* 0x000000ff9600720c */ /* 0x000fe40003f45070 */
[----:B------:R-:W-:Y:S02]  /*4f50*/  ISETP.NE.U32.AND P6, PT, R166, RZ, PT ;  /* 0x000000ffa600720c */ /* 0x000fe40003fc5070 */
[----:B------:R-:W-:Y:S02]  /*4f60*/  PLOP3.LUT P1, PT, PT, PT, UP3, 0x80, 0x8 ;  /* 0x000000000008781c */ /* 0x000fe40003f2f038 */
[----:B------:R-:W-:Y:S02]  /*4f70*/  IADD3.X R97, PT, PT, R149, UR70, RZ, P5, !PT ;  /* 0x0000004695617c10 */ /* 0x000fe4000affe4ff */
[----:B------:R-:W-:Y:S02]  /*4f80*/  PLOP3.LUT P4, PT, PT, PT, UP3, 0x80, 0x8 ;  /* 0x000000000008781c */ /* 0x000fe40003f8f038 */
[----:B------:R-:W-:-:S02]  /*4f90*/  IADD3 R146, P5, PT, R146, UR71, RZ ;  /* 0x0000004792927c10 */ /* 0x000fc4000ffbe0ff */
[----:B------:R-:W-:Y:S01]  /*4fa0*/  SEL R148, R148, RZ, P1 ;  /* 0x000000ff94947207 */ /* 0x000fe20000800000 */
[----:B------:R-:W-:Y:S01]  /*4fb0*/  LDGSTS.E [R197+0x8000], desc[UR38][R156.64], P2 ;  /* 0x080000009cc57fae */ /* 0x000fe200091a1026 */
[----:B------:R-:W-:Y:S02]  /*4fc0*/  ISETP.GE.AND P3, PT, R42, UR66, PT ;  /* 0x000000422a007c0c */ /* 0x000fe4000bf66270 */
[----:B------:R-:W-:Y:S01]  /*4fd0*/  SEL R151, R151, RZ, P4 ;  /* 0x000000ff97977207 */ /* 0x000fe20002000000 */
[----:B------:R-:W-:Y:S01]  /*4fe0*/  LDGSTS.E [R197+0x8008], desc[UR38][R154.64], P6 ;  /* 0x080080009ac57fae */ /* 0x000fe2000b1a1026 */
[----:B------:R-:W-:Y:S02]  /*4ff0*/  IADD3.X R147, PT, PT, R147, UR70, RZ, P5, !PT ;  /* 0x0000004693937c10 */ /* 0x000fe4000affe4ff */
[----:B------:R-:W-:Y:S02]  /*5000*/  IADD3 R144, P4, PT, R144, UR71, RZ ;  /* 0x0000004790907c10 */ /* 0x000fe4000ff9e0ff */
[----:B------:R-:W-:-:S02]  /*5010*/  ISETP.NE.U32.AND P5, PT, R148, RZ, PT ;  /* 0x000000ff9400720c */ /* 0x000fc40003fa5070 */
[----:B------:R-:W-:Y:S02]  /*5020*/  SEL R148, RZ, 0x4, P3 ;  /* 0x00000004ff947807 */ /* 0x000fe40001800000 */
[----:B------:R-:W-:Y:S02]  /*5030*/  ISETP.GE.AND P3, PT, R43, UR66, PT ;  /* 0x000000422b007c0c */ /* 0x000fe4000bf66270 */
[----:B------:R-:W-:Y:S02]  /*5040*/  IADD3.X R145, PT, PT, R145, UR70, RZ, P4, !PT ;  /* 0x0000004691917c10 */ /* 0x000fe4000a7fe4ff */
[----:B------:R-:W-:Y:S02]  /*5050*/  PLOP3.LUT P2, PT, PT, PT, UP3, 0x80, 0x8 ;  /* 0x000000000008781c */ /* 0x000fe40003f4f038 */
[----:B------:R-:W-:Y:S02]  /*5060*/  ISETP.GE.AND P4, PT, R44, UR66, PT ;  /* 0x000000422c007c0c */ /* 0x000fe4000bf86270 */
[----:B------:R-:W-:Y:S01]  /*5070*/  PLOP3.LUT P6, PT, PT, PT, UP3, 0x80, 0x8 ;  /* 0x000000000008781c */ /* 0x000fe20003fcf038 */
[----:B------:R-:W-:Y:S01]  /*5080*/  LDGSTS.E [R197+0xa000], desc[UR38][R152.64], P5 ;  /* 0x0a00000098c57fae */ /* 0x000fe2000a9a1026 */
[----:B------:R-:W-:-:S02]  /*5090*/  SEL R149, RZ, 0x4, P3 ;  /* 0x00000004ff957807 */ /* 0x000fc40001800000 */
[----:B------:R-:W-:Y:S02]  /*50a0*/  SEL R148, R148, RZ, P2 ;  /* 0x000000ff94947207 */ /* 0x000fe40001000000 */
[----:B------:R-:W-:Y:S02]  /*50b0*/  PLOP3.LUT P3, PT, PT, PT, UP3, 0x80, 0x8 ;  /* 0x000000000008781c */ /* 0x000fe40003f6f038 */
[----:B------:R-:W-:Y:S02]  /*50c0*/  SEL R150, RZ, 0x4, P4 ;  /* 0x00000004ff967807 */ /* 0x000fe40002000000 */
[----:B------:R-:W-:Y:S02]  /*50d0*/  SEL R149, R149, RZ, P6 ;  /* 0x000000ff95957207 */ /* 0x000fe40003000000 */
[----:B------:R-:W-:Y:S02]  /*50e0*/  ISETP.NE.U32.AND P1, PT, R151, RZ, PT ;  /* 0x000000ff9700720c */ /* 0x000fe40003f25070 */
[----:B------:R-:W-:-:S02]  /*50f0*/  IADD3 R142, P4, PT, R142, UR71, RZ ;  /* 0x000000478e8e7c10 */ /* 0x000fc4000ff9e0ff */
[----:B------:R-:W-:Y:S02]  /*5100*/  ISETP.NE.U32.AND P2, PT, R148, RZ, PT ;  /* 0x000000ff9400720c */ /* 0x000fe40003f45070 */
[----:B------:R-:W-:Y:S02]  /*5110*/  SEL R150, R150, RZ, P3 ;  /* 0x000000ff96967207 */ /* 0x000fe40001800000 */
[----:B------:R-:W-:Y:S02]  /*5120*/  ISETP.NE.U32.AND P3, PT, R149, RZ, PT ;  /* 0x000000ff9500720c */ /* 0x000fe40003f65070 */
[----:B------:R-:W-:Y:S02]  /*5130*/  IADD3.X R143, PT, PT, R143, UR70, RZ, P4, !PT ;  /* 0x000000468f8f7c10 */ /* 0x000fe4000a7fe4ff */
[----:B------:R-:W-:Y:S01]  /*5140*/  ISETP.NE.U32.AND P4, PT, R150, RZ, PT ;  /* 0x000000ff9600720c */ /* 0x000fe20003f85070 */
[----:B------:R1:W-:Y:S01]  /*5150*/  LDGSTS.E [R197+0xa008], desc[UR38][R88.64], P1 ;  /* 0x0a00800058c57fae */ /* 0x0003e200089a1026 */
[----:B------:R-:W-:-:S02]  /*5160*/  IADD3 R140, P6, PT, R140, UR71, RZ ;  /* 0x000000478c8c7c10 */ /* 0x000fc4000ffde0ff */
[----:B------:R-:W-:Y:S01]  /*5170*/  ISETP.GE.AND P5, PT, R45, UR66, PT ;  /* 0x000000422d007c0c */ /* 0x000fe2000bfa6270 */
[----:B------:R2:W-:Y:S01]  /*5180*/  LDGSTS.E [R199+0x8000], desc[UR38][R96.64], P2 ;  /* 0x0800000060c77fae */ /* 0x0005e200091a1026 */
[----:B------:R-:W-:Y:S02]  /*5190*/  IADD3.X R141, PT, PT, R141, UR70, RZ, P6, !PT ;  /* 0x000000468d8d7c10 */ /* 0x000fe4000b7fe4ff */
[----:B------:R-:W-:Y:S01]  /*51a0*/  SEL R148, RZ, 0x4, P5 ;  /* 0x00000004ff947807 */ /* 0x000fe20002800000 */
[----:B------:R-:W-:Y:S01]  /*51b0*/  LDGSTS.E [R199+0x8008], desc[UR38][R146.64], P3 ;  /* 0x0800800092c77fae */ /* 0x000fe200099a1026 */
[----:B------:R-:W-:Y:S02]  /*51c0*/  PLOP3.LUT P6, PT, PT, PT, UP3, 0x80, 0x8 ;  /* 0x000000000008781c */ /* 0x000fe40003fcf038 */
[----:B------:R-:W-:Y:S01]  /*51d0*/  ISETP.GE.AND P1, PT, R47, UR66, PT ;  /* 0x000000422f007c0c */ /* 0x000fe2000bf26270 */
[----:B------:R-:W-:Y:S01]  /*51e0*/  LDGSTS.E [R199+0xa000], desc[UR38][R144.64], P4 ;  /* 0x0a00000090c77fae */ /* 0x000fe2000a1a1026 */
[----:B------:R-:W-:-:S02]  /*51f0*/  ISETP.GE.AND P3, PT, R48, UR66, PT ;  /* 0x0000004230007c0c */ /* 0x000fc4000bf66270 */
[----:B------:R-:W-:Y:S02]  /*5200*/  SEL R148, R148, RZ, P6 ;  /* 0x000000ff94947207 */ /* 0x000fe40003000000 */
[----:B------:R-:W-:Y:S02]  /*5210*/  IADD3 R138, P5, PT, R138, UR71, RZ ;  /* 0x000000478a8a7c10 */ /* 0x000fe4000ffbe0ff */
[----:B-1----:R-:W-:Y:S02]  /*5220*/  IADD3 R88, P6, PT, R134, UR71, RZ ;  /* 0x0000004786587c10 */ /* 0x002fe4000ffde0ff */
[----:B------:R-:W-:Y:S02]  /*5230*/  SEL R149, RZ, 0x4, P1 ;  /* 0x00000004ff957807 */ /* 0x000fe40000800000 */
[----:B------:R-:W-:Y:S02]  /*5240*/  ISETP.GE.AND P4, PT, R49, UR66, PT ;  /* 0x0000004231007c0c */ /* 0x000fe4000bf86270 */
[----:B------:R-:W-:-:S02]  /*5250*/  ISETP.GE.AND P2, PT, R12, UR66, PT ;  /* 0x000000420c007c0c */ /* 0x000fc4000bf46270 */
[----:B------:R-:W-:Y:S02]  /*5260*/  PLOP3.LUT P1, PT, PT, PT, UP3, 0x80, 0x8 ;  /* 0x000000000008781c */ /* 0x000fe40003f2f038 */
[----:B------:R-:W-:Y:S02]  /*5270*/  SEL R134, RZ, 0x4, P3 ;  /* 0x00000004ff867807 */ /* 0x000fe40001800000 */
[----:B------:R-:W-:Y:S02]  /*5280*/  PLOP3.LUT P3, PT, PT, PT, UP3, 0x80, 0x8 ;  /* 0x000000000008781c */ /* 0x000fe40003f6f038 */
[----:B------:R-:W-:Y:S02]  /*5290*/  IADD3.X R139, PT, PT, R139, UR70, RZ, P5, !PT ;  /* 0x000000468b8b7c10 */ /* 0x000fe4000affe4ff */
[----:B------:R-:W-:Y:S02]  /*52a0*/  IADD3.X R89, PT, PT, R135, UR70, RZ, P6, !PT ;  /* 0x0000004687597c10 */ /* 0x000fe4000b7fe4ff */
[----:B------:R-:W-:-:S02]  /*52b0*/  IADD3 R136, P5, PT, R136, UR71, RZ ;  /* 0x0000004788887c10 */ /* 0x000fc4000ffbe0ff */
[----:B------:R-:W-:Y:S02]  /*52c0*/  SEL R135, RZ, 0x4, P4 ;  /* 0x00000004ff877807 */ /* 0x000fe40002000000 */
[----:B------:R-:W-:Y:S02]  /*52d0*/  PLOP3.LUT P6, PT, PT, PT, UP3, 0x80, 0x8 ;  /* 0x000000000008781c */ /* 0x000fe40003fcf038 */
[----:B--2---:R-:W-:Y:S02]  /*52e0*/  SEL R96, RZ, 0x4, P2 ;  /* 0x00000004ff607807 */ /* 0x004fe40001000000 */
[----:B------:R-:W-:Y:S02]  /*52f0*/  SEL R149, R149, RZ, P1 ;  /* 0x000000ff95957207 */ /* 0x000fe40000800000 */
[----:B------:R-:W-:Y:S02]  /*5300*/  ISETP.GE.AND P4, PT, R50, UR66, PT ;  /* 0x0000004232007c0c */ /* 0x000fe4000bf86270 */
[----:B------:R-:W-:-:S02]  /*5310*/  SEL R134, R134, RZ, P3 ;  /* 0x000000ff86867207 */ /* 0x000fc40001800000 */
[----:B------:R-:W-:Y:S02]  /*5320*/  ISETP.NE.U32.AND P1, PT, R148, RZ, PT ;  /* 0x000000ff9400720c */ /* 0x000fe40003f25070 */
[----:B------:R-:W-:Y:S02]  /*5330*/  IADD3.X R137, PT, PT, R137, UR70, RZ, P5, !PT ;  /* 0x0000004689897c10 */ /* 0x000fe4000affe4ff */
[----:B------:R-:W-:Y:S02]  /*5340*/  SEL R97, R96, RZ, P6 ;  /* 0x000000ff60617207 */ /* 0x000fe40003000000 */
[----:B------:R-:W-:Y:S02]  /*5350*/  ISETP.NE.U32.AND P5, PT, R149, RZ, PT ;  /* 0x000000ff9500720c */ /* 0x000fe40003fa5070 */
[----:B------:R-:W-:Y:S02]  /*5360*/  SEL R96, RZ, 0x4, P4 ;  /* 0x00000004ff607807 */ /* 0x000fe40002000000 */
[----:B------:R-:W-:-:S02]  /*5370*/  ISETP.NE.U32.AND P4, PT, R134, RZ, PT ;  /* 0x000000ff8600720c */ /* 0x000fc40003f85070 */
[----:B------:R-:W-:Y:S01]  /*5380*/  PLOP3.LUT P2, PT, PT, PT, UP3, 0x80, 0x8 ;  /* 0x000000000008781c */ /* 0x000fe20003f4f038 */
[----:B------:R-:W-:Y:S01]  /*5390*/  LDGSTS.E [R199+0xa008], desc[UR38][R142.64], P1 ;  /* 0x0a0080008ec77fae */ /* 0x000fe200089a1026 */
[----:B------:R-:W-:Y:S02]  /*53a0*/  PLOP3.LUT P3, PT, PT, PT, UP3, 0x80, 0x8 ;  /* 0x000000000008781c */ /* 0x000fe40003f6f038 */
[----:B------:R-:W-:Y:S02]  /*53b0*/  SEL R135, R135, RZ, P2 ;  /* 0x000000ff87877207 */ /* 0x000fe40001000000 */
[----:B------:R-:W-:Y:S01]  /*53c0*/  ISETP.NE.U32.AND P2, PT, R97, RZ, PT ;  /* 0x000000ff6100720c */ /* 0x000fe20003f45070 */
[----:B------:R-:W-:Y:S01]  /*53d0*/  LDGSTS.E [R201+0x8000], desc[UR38][R140.64], P5 ;  /* 0x080000008cc97fae */ /* 0x000fe2000a9a1026 */
[----:B------:R-:W-:Y:S02]  /*53e0*/  IADD3 R130, P5, PT, R130, UR71, RZ ;  /* 0x0000004782827c10 */ /* 0x000fe4000ffbe0ff */
[----:B------:R-:W-:Y:S01]  /*53f0*/  SEL R97, R96, RZ, P3 ;  /* 0x000000ff60617207 */ /* 0x000fe20001800000 */
[----:B------:R-:W-:Y:S01]  /*5400*/  LDGSTS.E [R201+0x8008], desc[UR38][R138.64], P4 ;  /* 0x080080008ac97fae */ /* 0x000fe2000a1a1026 */
[----:B------:R-:W-:-:S02]  /*5410*/  IADD3 R128, P4, PT, R128, UR71, RZ ;  /* 0x0000004780807c10 */ /* 0x000fc4000ff9e0ff */
[----:B------:R-:W-:Y:S02]  /*5420*/  IADD3 R96, P6, PT, R132, UR71, RZ ;  /* 0x0000004784607c10 */ /* 0x000fe4000ffde0ff */
[----:B------:R-:W-:Y:S02]  /*5430*/  IADD3.X R129, PT, PT, R129, UR70, RZ, P4, !PT ;  /* 0x0000004681817c10 */ /* 0x000fe4000a7fe4ff */
[----:B------:R-:W-:Y:S02]  /*5440*/  IADD3.X R131, PT, PT, R131, UR70, RZ, P5, !PT ;  /* 0x0000004683837c10 */ /* 0x000fe4000affe4ff */
[----:B------:R-:W-:Y:S02]  /*5450*/  IADD3 R126, P4, PT, R126, UR71, RZ ;  /* 0x000000477e7e7c10 */ /* 0x000fe4000ff9e0ff */
[----:B------:R-:W-:Y:S02]  /*5460*/  ISETP.GE.AND P5, PT, R53, UR66, PT ;  /* 0x0000004235007c0c */ /* 0x000fe4000bfa6270 */
[----:B------:R-:W-:-:S02]  /*5470*/  ISETP.NE.U32.AND P1, PT, R135, RZ, PT ;  /* 0x000000ff8700720c */ /* 0x000fc40003f25070 */
[----:B------:R-:W-:Y:S02]  /*5480*/  ISETP.NE.U32.AND P3, PT, R97, RZ, PT ;  /* 0x000000ff6100720c */ /* 0x000fe40003f65070 */
[----:B------:R-:W-:Y:S02]  /*5490*/  IADD3.X R97, PT, PT, R133, UR70, RZ, P6, !PT ;  /* 0x0000004685617c10 */ /* 0x000fe4000b7fe4ff */
[----:B------:R-:W-:Y:S02]  /*54a0*/  ISETP.GE.AND P6, PT, R52, UR66, PT ;  /* 0x0000004234007c0c */ /* 0x000fe4000bfc6270 */
[----:B------:R-:W-:Y:S02]  /*54b0*/  IADD3.X R127, PT, PT, R127, UR70, RZ, P4, !PT ;  /* 0x000000467f7f7c10 */ /* 0x000fe4000a7fe4ff */
[----:B------:R-:W-:Y:S02]  /*54c0*/  SEL R133, RZ, 0x4, P5 ;  /* 0x00000004ff857807 */ /* 0x000fe40002800000 */
[----:B------:R-:W-:Y:S01]  /*54d0*/  PLOP3.LUT P4, PT, PT, PT, UP3, 0x80, 0x8 ;  /* 0x000000000008781c */ /* 0x000fe20003f8f038 */
[----:B------:R-:W-:Y:S01]  /*54e0*/  LDGSTS.E [R201+0xa000], desc[UR38][R136.64], P1 ;  /* 0x0a00000088c97fae */ /* 0x000fe200089a1026 */
[----:B------:R-:W-:-:S02]  /*54f0*/  SEL R132, RZ, 0x4, P6 ;  /* 0x00000004ff847807 */ /* 0x000fc40003000000 */
[----:B------:R-:W-:Y:S01]  /*5500*/  PLOP3.LUT P6, PT, PT, PT, UP3, 0x80, 0x8 ;  /* 0x000000000008781c */ /* 0x000fe20003fcf038 */
[----:B------:R1:W-:Y:S01]  /*5510*/  LDGSTS.E [R201+0xa008], desc[UR38][R88.64], P3 ;  /* 0x0a00800058c97fae */ /* 0x0003e200099a1026 */
[----:B------:R-:W-:Y:S02]  /*5520*/  SEL R133, R133, RZ, P4 ;  /* 0x000000ff85857207 */ /* 0x000fe40002000000 */
[----:B------:R-:W-:Y:S02]  /*5530*/  IADD3 R90, P4, PT, R90, UR71, RZ ;  /* 0x000000475a5a7c10 */ /* 0x000fe4000ff9e0ff */
[----:B------:R-:W-:Y:S02]  /*5540*/  IADD3 R124, P5, PT, R124, UR71, RZ ;  /* 0x000000477c7c7c10 */ /* 0x000fe4000ffbe0ff */
[----:B------:R-:W-:Y:S02]  /*5550*/  SEL R132, R132, RZ, P6 ;  /* 0x000000ff84847207 */ /* 0x000fe40003000000 */
[----:B------:R-:W-:-:S02]  /*5560*/  IADD3 R98, P6, PT, R98, UR71, RZ ;  /* 0x0000004762627c10 */ /* 0x000fc4000ffde0ff */
[----:B------:R-:W-:Y:S02]  /*5570*/  IADD3.X R91, PT, PT, R91, UR70, RZ, P4, !PT ;  /* 0x000000465b5b7c10 */ /* 0x000fe4000a7fe4ff */
[----:B------:R-:W-:Y:S02]  /*5580*/  ISETP.GE.AND P4, PT, R55, UR66, PT ;  /* 0x0000004237007c0c */ /* 0x000fe4000bf86270 */
[----:B------:R-:W-:Y:S02]  /*5590*/  IADD3.X R125, PT, PT, R125, UR70, RZ, P5, !PT ;  /* 0x000000467d7d7c10 */ /* 0x000fe4000affe4ff */
[----:B------:R-:W-:Y:S02]  /*55a0*/  ISETP.GE.AND P1, PT, R54, UR66, PT ;  /* 0x0000004236007c0c */ /* 0x000fe4000bf26270 */
[----:B------:R-:W-:Y:S02]  /*55b0*/  ISETP.NE.U32.AND P5, PT, R132, RZ, PT ;  /* 0x000000ff8400720c */ /* 0x000fe40003fa5070 */
[----:B------:R-:W-:-:S02]  /*55c0*/  IADD3.X R99, PT, PT, R99, UR70, RZ, P6, !PT ;  /* 0x0000004663637c10 */ /* 0x000fc4000b7fe4ff */
[----:B------:R-:W-:Y:S02]  /*55d0*/  IADD3 R132, P3, PT, R168, UR71, RZ ;  /* 0x00000047a8847c10 */ /* 0x000fe4000ff7e0ff */
[----:B------:R-:W-:Y:S02]  /*55e0*/  ISETP.NE.U32.AND P6, PT, R133, RZ, PT ;  /* 0x000000ff8500720c */ /* 0x000fe40003fc5070 */
[----:B------:R-:W-:Y:S02]  /*55f0*/  SEL R135, RZ, 0x4, P4 ;  /* 0x00000004ff877807 */ /* 0x000fe40002000000 */
[----:B------:R-:W-:Y:S02]  /*5600*/  SEL R134, RZ, 0x4, P1 ;  /* 0x00000004ff867807 */ /* 0x000fe40000800000 */
[----:B------:R-:W-:Y:S01]  /*5610*/  PLOP3.LUT P4, PT, PT, PT, UP3, 0x80, 0x8 ;  /* 0x000000000008781c */ /* 0x000fe20003f8f038 */
[----:B------:R2:W-:Y:S01]  /*5620*/  LDGSTS.E [R203+0x8000], desc[UR38][R96.64], P5 ;  /* 0x0800000060cb7fae */ /* 0x0005e2000a9a1026 */
[----:B------:R-:W-:-:S02]  /*5630*/  IADD3 R122, P1, PT, R122, UR73, RZ ;  /* 0x000000497a7a7c10 */ /* 0x000fc4000ff3e0ff */
[----:B------:R-:W-:Y:S02]  /*5640*/  IADD3.X R133, PT, PT, R169, UR70, RZ, P3, !PT ;  /* 0x00000046a9857c10 */ /* 0x000fe40009ffe4ff */
[----:B------:R-:W-:Y:S01]  /*5650*/  PLOP3.LUT P3, PT, PT, PT, UP3, 0x80, 0x8 ;  /* 0x000000000008781c */ /* 0x000fe20003f6f038 */
[----:B------:R3:W-:Y:S01]  /*5660*/  LDGSTS.E [R203+0x8008], desc[UR38][R130.64], P6 ;  /* 0x0800800082cb7fae */ /* 0x0007e2000b1a1026 */
[----:B------:R-:W-:Y:S02]  /*5670*/  SEL R134, R134, RZ, P4 ;  /* 0x000000ff86867207 */ /* 0x000fe40002000000 */
[----:B------:R-:W-:Y:S02]  /*5680*/  IADD3.X R123, PT, PT, R123, UR75, RZ, P1, !PT ;  /* 0x0000004b7b7b7c10 */ /* 0x000fe40008ffe4ff */
[----:B------:R-:W-:Y:S02]  /*5690*/  IADD3 R106, P4, PT, R106, UR73, RZ ;  /* 0x000000496a6a7c10 */ /* 0x000fe4000ff9e0ff */
[----:B-1----:R-:W-:-:S02]  /*56a0*/  IADD3 R88, P1, PT, R114, UR73, RZ ;  /* 0x0000004972587c10 */ /* 0x002fc4000ff3e0ff */
[----:B------:R-:W-:Y:S02]  /*56b0*/  SEL R135, R135, RZ, P3 ;  /* 0x000000ff87877207 */ /* 0x000fe40001800000 */
[----:B------:R-:W-:Y:S02]  /*56c0*/  ISETP.NE.U32.AND P3, PT, R134, RZ, PT ;  /* 0x000000ff8600720c */ /* 0x000fe40003f65070 */
[----:B------:R-:W-:Y:S02]  /*56d0*/  IADD3.X R107, PT, PT, R107, UR75, RZ, P4, !PT ;  /* 0x0000004b6b6b7c10 */ /* 0x000fe4000a7fe4ff */
[----:B------:R-:W-:Y:S02]  /*56e0*/  IADD3.X R89, PT, PT, R115, UR75, RZ, P1, !PT ;  /* 0x0000004b73597c10 */ /* 0x000fe40008ffe4ff */
[----:B------:R-:W-:Y:S02]  /*56f0*/  IADD3 R94, P4, PT, R94, UR73, RZ ;  /* 0x000000495e5e7c10 */ /* 0x000fe4000ff9e0ff */
[----:B------:R-:W-:-:S02]  /*5700*/  ISETP.NE.U32.AND P1, PT, R135, RZ, PT ;  /* 0x000000ff8700720c */ /* 0x000fc40003f25070 */
[----:B------:R-:W-:Y:S02]  /*5710*/  IADD3 R114, P6, PT, R120, UR73, RZ ;  /* 0x0000004978727c10 */ /* 0x000fe4000ffde0ff */
[----:B------:R-:W-:Y:S01]  /*5720*/  ISETP.GE.AND P5, PT, R57, UR66, PT ;  /* 0x0000004239007c0c */ /* 0x000fe2000bfa6270 */
[----:B------:R3:W-:Y:S01]  /*5730*/  LDGSTS.E [R203+0xa000], desc[UR38][R128.64], P3 ;  /* 0x0a00000080cb7fae */ /* 0x0007e200099a1026 */
[----:B------:R-:W-:Y:S02]  /*5740*/  IADD3.X R95, PT, PT, R95, UR75, RZ, P4, !PT ;  /* 0x0000004b5f5f7c10 */ /* 0x000fe4000a7fe4ff */
[----:B------:R-:W-:Y:S02]  /*5750*/  ISETP.GE.AND P4, PT, R59, UR66, PT ;  /* 0x000000423b007c0c */ /* 0x000fe4000bf86270 */
[----:B------:R-:W-:Y:S02]  /*5760*/  IADD3.X R115, PT, PT, R121, UR75, RZ, P6, !PT ;  /* 0x0000004b79737c10 */ /* 0x000fe4000b7fe4ff */
[----:B------:R-:W-:Y:S01]  /*5770*/  SEL R120, RZ, 0x4, P5 ;  /* 0x00000004ff787807 */ /* 0x000fe20002800000 */
[----:B------:R3:W-:Y:S01]  /*5780*/  LDGSTS.E [R203+0xa008], desc[UR38][R126.64], P1 ;  /* 0x0a0080007ecb7fae */ /* 0x0007e200089a1026 */
[----:B------:R-:W-:-:S02]  /*5790*/  IADD3 R112, P5, PT, R112, UR73, RZ ;  /* 0x0000004970707c10 */ /* 0x000fc4000ffbe0ff */
[----:B--2---:R-:W-:Y:S02]  /*57a0*/  IADD3 R96, P6, PT, R104, UR73, RZ ;  /* 0x0000004968607c10 */ /* 0x004fe4000ffde0ff */
[----:B------:R-:W-:Y:S02]  /*57b0*/  SEL R121, RZ, 0x4, P4 ;  /* 0x00000004ff797807 */ /* 0x000fe40002000000 */
[----:B------:R-:W-:Y:S02]  /*57c0*/  PLOP3.LUT P4, PT, PT, PT, UP3, 0x80, 0x8 ;  /* 0x000000000008781c */ /* 0x000fe40003f8f038 */
[----:B------:R-:W-:Y:S02]  /*57d0*/  IADD3.X R113, PT, PT, R113, UR75, RZ, P5, !PT ;  /* 0x0000004b71717c10 */ /* 0x000fe4000affe4ff */
[----:B------:R-:W-:Y:S02]  /*57e0*/  IADD3.X R97, PT, PT, R105, UR75, RZ, P6, !PT ;  /* 0x0000004b69617c10 */ /* 0x000fe4000b7fe4ff */
[----:B------:R-:W-:-:S02]  /*57f0*/  PLOP3.LUT P5, PT, PT, PT, UP3, 0x80, 0x8 ;  /* 0x000000000008781c */ /* 0x000fc40003faf038 */
[----:B------:R-:W-:Y:S02]  /*5800*/  IADD3 R104, P6, PT, R118, UR73, RZ ;  /* 0x0000004976687c10 */ /* 0x000fe4000ffde0ff */
[----:B------:R-:W-:Y:S02]  /*5810*/  IADD3 R110, P3, PT, R110, UR73, RZ ;  /* 0x000000496e6e7c10 */ /* 0x000fe4000ff7e0ff */
[----:B------:R-:W-:Y:S02]  /*5820*/  SEL R120, R120, RZ, P4 ;  /* 0x000000ff78787207 */ /* 0x000fe40002000000 */
[----:B------:R-:W-:Y:S02]  /*5830*/  ISETP.GE.AND P1, PT, R14, UR66, PT ;  /* 0x000000420e007c0c */ /* 0x000fe4000bf26270 */
[----:B------:R-:W-:Y:S02]  /*5840*/  IADD3 R92, P4, PT, R92, UR73, RZ ;  /* 0x000000495c5c7c10 */ /* 0x000fe4000ff9e0ff */
[----:B------:R-:W-:-:S02]  /*5850*/  SEL R121, R121, RZ, P5 ;  /* 0x000000ff79797207 */ /* 0x000fc40002800000 */
[----:B------:R-:W-:Y:S02]  /*5860*/  IADD3.X R105, PT, PT, R119, UR75, RZ, P6, !PT ;  /* 0x0000004b77697c10 */ /* 0x000fe4000b7fe4ff */
[----:B------:R-:W-:Y:S02]  /*5870*/  IADD3.X R111, PT, PT, R111, UR75, RZ, P3, !PT ;  /* 0x0000004b6f6f7c10 */ /* 0x000fe40009ffe4ff */
[----:B------:R-:W-:Y:S02]  /*5880*/  ISETP.NE.U32.AND P5, PT, R120, RZ, PT ;  /* 0x000000ff7800720c */ /* 0x000fe40003fa5070 */
[----:B------:R-:W-:Y:S02]  /*5890*/  IADD3 R102, P6, PT, R102, UR73, RZ ;  /* 0x0000004966667c10 */ /* 0x000fe4000ffde0ff */
[----:B------:R-:W-:Y:S02]  /*58a0*/  ISETP.GE.AND P3, PT, R6, UR66, PT ;  /* 0x0000004206007c0c */ /* 0x000fe4000bf66270 */
[----:B------:R-:W-:-:S02]  /*58b0*/  SEL R120, RZ, 0x4, P1 ;  /* 0x00000004ff787807 */ /* 0x000fc40000800000 */
[----:B------:R-:W-:Y:S02]  /*58c0*/  IADD3.X R93, PT, PT, R93, UR75, RZ, P4, !PT ;  /* 0x0000004b5d5d7c10 */ /* 0x000fe4000a7fe4ff */
[----:B------:R-:W-:Y:S02]  /*58d0*/  IADD3 R118, P1, PT, R180, UR73, RZ ;  /* 0x00000049b4767c10 */ /* 0x000fe4000ff3e0ff */
[----:B------:R-:W-:Y:S01]  /*58e0*/  ISETP.NE.U32.AND P4, PT, R121, RZ, PT ;  /* 0x000000ff7900720c */ /* 0x000fe20003f85070 */
[----:B------:R3:W-:Y:S01]  /*58f0*/  LDGSTS.E [R205+0x8000], desc[UR38][R124.64], P5 ;  /* 0x080000007ccd7fae */ /* 0x0007e2000a9a1026 */
[----:B------:R-:W-:Y:S02]  /*5900*/  IADD3.X R103, PT, PT, R103, UR75, RZ, P6, !PT ;  /* 0x0000004b67677c10 */ /* 0x000fe4000b7fe4ff */
[----:B------:R-:W-:Y:S01]  /*5910*/  SEL R121, RZ, 0x4, P3 ;  /* 0x00000004ff797807 */ /* 0x000fe20001800000 */
[----:B------:R3:W-:Y:S01]  /*5920*/  LDGSTS.E [R205+0x8008], desc[UR38][R98.64], P2 ;  /* 0x0800800062cd7fae */ /* 0x0007e200091a1026 */
[----:B------:R-:W-:-:S02]  /*5930*/  IADD3 R116, P6, PT, R116, UR73, RZ ;  /* 0x0000004974747c10 */ /* 0x000fc4000ffde0ff */
[----:B------:R-:W-:Y:S02]  /*5940*/  PLOP3.LUT P3, PT, PT, PT, UP3, 0x80, 0x8 ;  /* 0x000000000008781c */ /* 0x000fe40003f6f038 */
[----:B------:R-:W-:Y:S02]  /*5950*/  IADD3.X R119, PT, PT, R181, UR75, RZ, P1, !PT ;  /* 0x0000004bb5777c10 */ /* 0x000fe40008ffe4ff */
[----:B------:R-:W-:Y:S01]  /*5960*/  PLOP3.LUT P1, PT, PT, PT, UP3, 0x80, 0x8 ;  /* 0x000000000008781c */ /* 0x000fe20003f2f038 */
[----:B------:R3:W-:Y:S01]  /*5970*/  LDGSTS.E [R205+0xa000], desc[UR38][R90.64], P4 ;  /* 0x0a0000005acd7fae */ /* 0x0007e2000a1a1026 */
[----:B------:R-:W-:Y:S01]  /*5980*/  IADD3.X R117, PT, PT, R117, UR75, RZ, P6, !PT ;  /* 0x0000004b75757c10 */ /* 0x000fe2000b7fe4ff */
[----:B------:R-:W-:Y:S01]  /*5990*/  UISETP.GE.AND UP3, UPT, UR12, 0x80, UPT ;  /* 0x000000800c00788c */ /* 0x000fe2000bf66270 */
[----:B------:R-:W-:Y:S02]  /*59a0*/  SEL R120, R120, RZ, P3 ;  /* 0x000000ff78787207 */ /* 0x000fe40001800000 */
[----:B------:R-:W-:-:S02]  /*59b0*/  IADD3 R100, P6, PT, R100, UR73, RZ ;  /* 0x0000004964647c10 */ /* 0x000fc4000ffde0ff */
[----:B------:R-:W-:Y:S02]  /*59c0*/  SEL R121, R121, RZ, P1 ;  /* 0x000000ff79797207 */ /* 0x000fe40000800000 */
[----:B------:R-:W-:Y:S02]  /*59d0*/  ISETP.NE.U32.AND P1, PT, R120, RZ, PT ;  /* 0x000000ff7800720c */ /* 0x000fe40003f25070 */
[----:B------:R-:W-:Y:S02]  /*59e0*/  IADD3.X R101, PT, PT, R101, UR75, RZ, P6, !PT ;  /* 0x0000004b65657c10 */ /* 0x000fe4000b7fe4ff */
[----:B------:R-:W-:Y:S02]  /*59f0*/  ISETP.NE.U32.AND P6, PT, R121, RZ, PT ;  /* 0x000000ff7900720c */ /* 0x000fe40003fc5070 */
[----:B------:R-:W-:-:S04]  /*5a00*/  IADD3 R108, P3, PT, R108, UR73, RZ ;  /* 0x000000496c6c7c10 */ /* 0x000fc8000ff7e0ff */
[----:B------:R-:W-:Y:S02]  /*5a10*/  IADD3.X R109, PT, PT, R109, UR75, RZ, P3, !PT ;  /* 0x0000004b6d6d7c10 */ /* 0x000fe40009ffe4ff */
[----:B------:R-:W-:Y:S01]  /*5a20*/  IADD3 R120, P3, PT, R170, UR73, RZ ;  /* 0x00000049aa787c10 */ /* 0x000fe2000ff7e0ff */
[----:B------:R3:W-:Y:S03]  /*5a30*/  LDGSTS.E [R205+0xa008], desc[UR38][R132.64], P1 ;  /* 0x0a00800084cd7fae */ /* 0x0007e600089a1026 */
[----:B------:R-:W-:Y:S01]  /*5a40*/  IADD3.X R121, PT, PT, R171, UR75, RZ, P3, !PT ;  /* 0x0000004bab797c10 */ /* 0x000fe20009ffe4ff */
[----:B------:R-:W0:Y:S04]  /*5a50*/  LDGDEPBAR ;  /* 0x00000000000079af */ /* 0x000e280000000000 */
[----:B------:R3:W-:Y:S04]  /*5a60*/  LDGSTS.E [R207+0x10000], desc[UR38][R122.64], P6 ;  /* 0x100000007acf7fae */ /* 0x0007e8000b1a1026 */
        /* <DEDUP_REMOVED lines=15> */
[----:B------:R-:W0:Y:S01]  /*5b60*/  LDGDEPBAR ;  /* 0x00000000000079af */ /* 0x000e220000000000 */
[----:B------:R-:W-:Y:S05]  /*5b70*/  BRA.U !UP3, `(.L_x_7) ;  /* 0x000000290b5c7547 */ /* 0x000fea000b800000 */
[----:B---3--:R-:W-:Y:S01]  /*5b80*/  SHF.R.S32.HI R89, RZ, 0x1f, R65 ;  /* 0x0000001fff597819 */ /* 0x008fe20000011441 */
[----:B------:R-:W1:Y:S01]  /*5b90*/  LDCU.128 UR4, c[0x0][0x380] ;  /* 0x00007000ff0477ac */ /* 0x000e620008000c00 */
[C---:B------:R-:W-:Y:S01]  /*5ba0*/  IADD3 R182, P2, PT, R65.reuse, R192, RZ ;  /* 0x000000c041b67210 */ /* 0x040fe20007f5e0ff */
[----:B------:R-:W-:Y:S01]  /*5bb0*/  IMAD R91, R54, UR16, RZ ;  /* 0x00000010365b7c24 */ /* 0x000fe2000f8e02ff */
[C---:B------:R-:W-:Y:S01]  /*5bc0*/  IADD3 R180, P3, PT, R65.reuse, R190, RZ ;  /* 0x000000be41b47210 */ /* 0x040fe20007f7e0ff */
[----:B------:R-:W-:Y:S01]  /*5bd0*/  IMAD R93, R50, UR16, RZ ;  /* 0x00000010325d7c24 */ /* 0x000fe2000f8e02ff */
[----:B------:R-:W-:Y:S01]  /*5be0*/  IADD3 R178, P4, PT, R65, R188, RZ ;  /* 0x000000bc41b27210 */ /* 0x000fe20007f9e0ff */
[----:B------:R-:W-:Y:S01]  /*5bf0*/  IMAD R95, R49, UR16, RZ ;  /* 0x00000010315f7c24 */ /* 0x000fe2000f8e02ff */
[----:B------:R-:W-:Y:S01]  /*5c00*/  IADD3 R176, P5, PT, R65, R186, RZ ;  /* 0x000000ba41b07210 */ /* 0x000fe20007fbe0ff */
[----:B------:R-:W-:Y:S01]  /*5c10*/  IMAD R97, R45, UR16, RZ ;  /* 0x000000102d617c24 */ /* 0x000fe2000f8e02ff */
[-C--:B------:R-:W-:Y:S01]  /*5c20*/  LEA.HI.X.SX32 R211, R192, R89.reuse, 0x1, P2 ;  /* 0x00000059c0d37211 */ /* 0x080fe200010f0eff */
[----:B------:R-:W-:Y:S01]  /*5c30*/  IMAD R99, R44, UR16, RZ ;  /* 0x000000102c637c24 */ /* 0x000fe2000f8e02ff */
[-C--:B------:R-:W-:Y:S01]  /*5c40*/  LEA.HI.X.SX32 R209, R190, R89.reuse, 0x1, P3 ;  /* 0x00000059bed17211 */ /* 0x080fe200018f0eff */
[----:B------:R-:W-:Y:S01]  /*5c50*/  IMAD R101, R40, UR16, RZ ;  /* 0x0000001028657c24 */ /* 0x000fe2000f8e02ff */
[-C--:B------:R-:W-:Y:S01]  /*5c60*/  LEA.HI.X.SX32 R207, R188, R89.reuse, 0x1, P4 ;  /* 0x00000059bccf7211 */ /* 0x080fe200020f0eff */
[----:B------:R-:W-:Y:S01]  /*5c70*/  IMAD R103, R37, UR16, RZ ;  /* 0x0000001025677c24 */ /* 0x000fe2000f8e02ff */
[-C--:B------:R-:W-:Y:S01]  /*5c80*/  LEA.HI.X.SX32 R205, R186, R89.reuse, 0x1, P5 ;  /* 0x00000059bacd7211 */ /* 0x080fe200028f0eff */
[----:B------:R-:W-:Y:S01]  /*5c90*/  IMAD R105, R36, UR16, RZ ;  /* 0x0000001024697c24 */ /* 0x000fe2000f8e02ff */
[C---:B------:R-:W-:Y:S01]  /*5ca0*/  IADD3 R136, P1, PT, R65.reuse, R86, RZ ;  /* 0x0000005641887210 */ /* 0x040fe20007f3e0ff */
[----:B------:R-:W-:Y:S01]  /*5cb0*/  IMAD R107, R18, UR16, RZ ;  /* 0x00000010126b7c24 */ /* 0x000fe2000f8e02ff */
[----:B------:R-:W-:Y:S01]  /*5cc0*/  IADD3 R134, P2, PT, R65, R84, RZ ;  /* 0x0000005441867210 */ /* 0x000fe20007f5e0ff */
[----:B------:R-:W-:Y:S01]  /*5cd0*/  IMAD R109, R17, UR16, RZ ;  /* 0x00000010116d7c24 */ /* 0x000fe2000f8e02ff */
[C---:B------:R-:W-:Y:S01]  /*5ce0*/  IADD3 R132, P3, PT, R65.reuse, R82, RZ ;  /* 0x0000005241847210 */ /* 0x040fe20007f7e0ff */
[----:B------:R-:W-:Y:S01]  /*5cf0*/  IMAD R111, R10, UR16, RZ ;  /* 0x000000100a6f7c24 */ /* 0x000fe2000f8e02ff */
[C---:B------:R-:W-:Y:S01]  /*5d00*/  IADD3 R128, P4, PT, R65.reuse, R80, RZ ;  /* 0x0000005041807210 */ /* 0x040fe20007f9e0ff */
[----:B-1----:R-:W-:Y:S01]  /*5d10*/  UIMAD.WIDE.U32 UR8, UR15, 0xc, UR6 ;  /* 0x0000000c0f0878a5 */ /* 0x002fe2000f8e0006 */
[----:B------:R-:W-:Y:S01]  /*5d20*/  IADD3 R126, P5, PT, R65, R78, RZ ;  /* 0x0000004e417e7210 */ /* 0x000fe20007fbe0ff */
[----:B------:R-:W-:Y:S01]  /*5d30*/  USHF.R.S32.HI UR7, URZ, 0x1f, UR12 ;  /* 0x0000001fff077899 */ /* 0x000fe2000801140c */
        /* <DEDUP_REMOVED lines=11> */
[----:B------:R-:W-:Y:S01]  /*5df0*/  ULEA.HI UR7, UR7, UR12, URZ, 0x6 ;  /* 0x0000000c07077291 */ /* 0x000fe2000f8f30ff */
[C---:B------:R-:W-:Y:S01]  /*5e00*/  IADD3 R90, P2, PT, R65.reuse, R72, RZ ;  /* 0x00000048415a7210 */ /* 0x040fe20007f5e0ff */
[----:B------:R-:W-:Y:S01]  /*5e10*/  UIMAD.WIDE.U32 UR14, UR14, 0xc, UR4 ;  /* 0x0000000c0e0e78a5 */ /* 0x000fe2000f8e0004 */
[C---:B------:R-:W-:Y:S01]  /*5e20*/  IADD3 R92, P3, PT, R65.reuse, R70, RZ ;  /* 0x00000046415c7210 */ /* 0x040fe20007f7e0ff */
[----:B------:R-:W-:Y:S01]  /*5e30*/  USHF.R.S32.HI UR7, URZ, 0x6, UR7 ;  /* 0x00000006ff077899 */ /* 0x000fe20008011407 */
[C---:B------:R-:W-:Y:S01]  /*5e40*/  IADD3 R94, P4, PT, R65.reuse, R68, RZ ;  /* 0x00000044415e7210 */ /* 0x040fe20007f9e0ff */
[----:B------:R-:W-:Y:S01]  /*5e50*/  UIMAD UR10, UR10, 0xc, URZ ;  /* 0x0000000c0a0a78a4 */ /* 0x000fe2000f8e02ff */
[C---:B------:R-:W-:Y:S01]  /*5e60*/  IADD3 R96, P5, PT, R65.reuse, R66, RZ ;  /* 0x0000004241607210 */ /* 0x040fe20007fbe0ff */
[----:B------:R-:W-:Y:S01]  /*5e70*/  UISETP.LT.AND UP3, UPT, UR7, 0x2, UPT ;  /* 0x000000020700788c */ /* 0x000fe2000bf61270 */
[C---:B------:R-:W-:Y:S01]  /*5e80*/  IADD3 R174, P6, PT, R65.reuse, R184, RZ ;  /* 0x000000b841ae7210 */ /* 0x040fe20007fde0ff */
[----:B------:R-:W-:Y:S01]  /*5e90*/  UIMAD UR13, UR13, 0xc, URZ ;  /* 0x0000000c0d0d78a4 */ /* 0x000fe2000f8e02ff */
[-C--:B------:R-:W-:Y:S01]  /*5ea0*/  LEA.HI.X.SX32 R183, R74, R89.reuse, 0x1, P1 ;  /* 0x000000594ab77211 */ /* 0x080fe200008f0eff */
[----:B------:R-:W-:Y:S01]  /*5eb0*/  USEL UR69, UR7, 0x2, !UP3 ;  /* 0x0000000207457887 */ /* 0x000fe2000d800000 */
[-C--:B------:R-:W-:Y:S01]  /*5ec0*/  LEA.HI.X.SX32 R181, R72, R89.reuse, 0x1, P2 ;  /* 0x0000005948b57211 */ /* 0x080fe200010f0eff */
[----:B------:R-:W-:Y:S01]  /*5ed0*/  IMAD.MOV.U32 R122, RZ, RZ, RZ ;  /* 0x000000ffff7a7224 */ /* 0x000fe200078e00ff */
[-C--:B------:R-:W-:Y:S01]  /*5ee0*/  LEA.HI.X.SX32 R179, R70, R89.reuse, 0x1, P3 ;  /* 0x0000005946b37211 */ /* 0x080fe200018f0eff */
[----:B------:R-:W-:Y:S01]  /*5ef0*/  IMAD.SHL.U32 R70, R178, 0x4, RZ ;  /* 0x00000004b2467824 */ /* 0x000fe200078e00ff */
[-C--:B------:R-:W-:Y:S01]  /*5f00*/  LEA.HI.X.SX32 R177, R68, R89.reuse, 0x1, P4 ;  /* 0x0000005944b17211 */ /* 0x080fe200020f0eff */
[----:B------:R-:W-:Y:S01]  /*5f10*/  IMAD.SHL.U32 R68, R180, 0x4, RZ ;  /* 0x00000004b4447824 */ /* 0x000fe200078e00ff */
[-C--:B------:R-:W-:Y:S01]  /*5f20*/  LEA.HI.X.SX32 R175, R66, R89.reuse, 0x1, P5 ;  /* 0x0000005942af7211 */ /* 0x080fe200028f0eff */
[----:B------:R-:W-:Y:S01]  /*5f30*/  IMAD.SHL.U32 R72, R176, 0x4, RZ ;  /* 0x00000004b0487824 */ /* 0x000fe200078e00ff */
[----:B------:R-:W-:Y:S01]  /*5f40*/  LEA.HI.X.SX32 R203, R184, R89, 0x1, P6 ;  /* 0x00000059b8cb7211 */ /* 0x000fe200030f0eff */
[----:B------:R-:W-:Y:S01]  /*5f50*/  IMAD.SHL.U32 R74, R174, 0x4, RZ ;  /* 0x00000004ae4a7824 */ /* 0x000fe200078e00ff */
[----:B------:R-:W-:Y:S01]  /*5f60*/  SHF.R.S32.HI R66, RZ, 0x1f, R64 ;  /* 0x0000001fff427819 */ /* 0x000fe20000011440 */
[----:B------:R-:W-:Y:S01]  /*5f70*/  IMAD.SHL.U32 R78, R134, 0x4, RZ ;  /* 0x00000004864e7824 */ /* 0x000fe200078e00ff */
[----:B------:R-:W-:Y:S01]  /*5f80*/  IADD3 R102, P1, PT, R64, R185, RZ ;  /* 0x000000b940667210 */ /* 0x000fe20007f3e0ff */
[----:B------:R-:W-:Y:S01]  /*5f90*/  IMAD.SHL.U32 R80, R132, 0x4, RZ ;  /* 0x0000000484507824 */ /* 0x000fe200078e00ff */
[----:B------:R-:W-:Y:S01]  /*5fa0*/  IADD3 R104, P4, PT, R64, R67, RZ ;  /* 0x0000004340687210 */ /* 0x000fe20007f9e0ff */
[----:B------:R-:W-:Y:S01]  /*5fb0*/  IMAD.SHL.U32 R82, R128, 0x4, RZ ;  /* 0x0000000480527824 */ /* 0x000fe200078e00ff */
[----:B------:R-:W-:Y:S01]  /*5fc0*/  IADD3 R106, P3, PT, R64, R69, RZ ;  /* 0x00000045406a7210 */ /* 0x000fe20007f7e0ff */
[----:B------:R-:W-:Y:S01]  /*5fd0*/  IMAD.SHL.U32 R84, R126, 0x4, RZ ;  /* 0x000000047e547824 */ /* 0x000fe200078e00ff */
[----:B------:R-:W-:Y:S01]  /*5fe0*/  IADD3 R108, P2, PT, R64, R71, RZ ;  /* 0x00000047406c7210 */ /* 0x000fe20007f5e0ff */
[----:B------:R-:W-:Y:S01]  /*5ff0*/  UIADD3 UR32, UPT, UPT, UR32, -0xc0, URZ ;  /* 0xffffff4020207890 */ /* 0x000fe2000fffe0ff */
[----:B------:R-:W-:Y:S01]  /*6000*/  IADD3 R124, P6, PT, R65, R76, RZ ;  /* 0x0000004c417c7210 */ /* 0x000fe20007fde0ff */
[----:B------:R-:W-:Y:S01]  /*6010*/  IMAD R65, R59, UR16, RZ ;  /* 0x000000103b417c24 */ /* 0x000fe2000f8e02ff */
[-C--:B------:R-:W-:Y:S01]  /*6020*/  LEA.HI.X.SX32 R185, R185, R66.reuse, 0x1, P1 ;  /* 0x00000042b9b97211 */ /* 0x080fe200008f0eff */
[----:B------:R-:W-:Y:S01]  /*6030*/  UMOV UR34, 0x1 ;  /* 0x0000000100227882 */ /* 0x000fe20000000000 */
[-C--:B------:R-:W-:Y:S01]  /*6040*/  LEA.HI.X.SX32 R137, R67, R66.reuse, 0x1, P4 ;  /* 0x0000004243897211 */ /* 0x080fe200020f0eff */
[----:B------:R-:W-:Y:S01]  /*6050*/  IMAD.SHL.U32 R86, R124, 0x4, RZ ;  /* 0x000000047c567824 */ /* 0x000fe200078e00ff */
[-C--:B------:R-:W-:Y:S01]  /*6060*/  LEA.HI.X.SX32 R135, R69, R66.reuse, 0x1, P3 ;  /* 0x0000004245877211 */ /* 0x080fe200018f0eff */
[----:B------:R-:W-:Y:S01]  /*6070*/  UMOV UR35, 0x2 ;  /* 0x0000000200237882 */ /* 0x000fe20000000000 */
[-C--:B------:R-:W-:Y:S01]  /*6080*/  LEA.HI.X.SX32 R133, R71, R66.reuse, 0x1, P2 ;  /* 0x0000004247857211 */ /* 0x080fe200010f0eff */
[----:B------:R-:W-:Y:S01]  /*6090*/  UMOV UR4, URZ ;  /* 0x000000ff00047c82 */ /* 0x000fe20008000000 */
[----:B------:R-:W-:Y:S01]  /*60a0*/  LEA.HI.X.SX32 R191, R76, R89, 0x1, P6 ;  /* 0x000000594cbf7211 */ /* 0x000fe200030f0eff */
[----:B------:R-:W-:Y:S01]  /*60b0*/  IMAD R89, R55, UR16, RZ ;  /* 0x0000001037597c24 */ /* 0x000fe2000f8e02ff */
[----:B------:R-:W-:Y:S01]  /*60c0*/  IADD3 R114, P1, PT, R64, R75, RZ ;  /* 0x0000004b40727210 */ /* 0x000fe20007f3e0ff */
[----:B------:R-:W-:Y:S01]  /*60d0*/  IMAD.SHL.U32 R76, R136, 0x4, RZ ;  /* 0x00000004884c7824 */ /* 0x000fe200078e00ff */
[C---:B------:R-:W-:Y:S01]  /*60e0*/  IADD3 R116, P4, PT, R64.reuse, R77, RZ ;  /* 0x0000004d40747210 */ /* 0x040fe20007f9e0ff */
[----:B------:R-:W-:Y:S01]  /*60f0*/  UMOV UR5, URZ ;  /* 0x000000ff00057c82 */ /* 0x000fe20008000000 */
[C---:B------:R-:W-:Y:S01]  /*6100*/  IADD3 R118, P3, PT, R64.reuse, R79, RZ ;  /* 0x0000004f40767210 */ /* 0x040fe20007f7e0ff */
[----:B------:R-:W-:Y:S01]  /*6110*/  UMOV UR6, URZ ;  /* 0x000000ff00067c82 */ /* 0x000fe20008000000 */
[C---:B------:R-:W-:Y:S01]  /*6120*/  IADD3 R120, P2, PT, R64.reuse, R81, RZ ;  /* 0x0000005140787210 */ /* 0x040fe20007f5e0ff */
[----:B------:R-:W-:Y:S01]  /*6130*/  UIADD3 UR36, UPT, UPT, UR9, UR10, URZ ;  /* 0x0000000a09247290 */ /* 0x000fe2000fffe0ff */
[----:B------:R-:W-:Y:S01]  /*6140*/  IADD3 R98, P6, PT, R64, R189, RZ ;  /* 0x000000bd40627210 */ /* 0x000fe20007fde0ff */
[----:B------:R-:W-:Y:S01]  /*6150*/  UIADD3 UR37, UPT, UPT, UR15, UR13, URZ ;  /* 0x0000000d0f257290 */ /* 0x000fe2000fffe0ff */
[-C--:B------:R-:W-:Y:S01]  /*6160*/  LEA.HI.X.SX32 R125, R75, R66.reuse, 0x1, P1 ;  /* 0x000000424b7d7211 */ /* 0x080fe200008f0eff */
[----:B------:R-:W-:Y:S01]  /*6170*/  UIADD3 UR68, UPT, UPT, UR7, -0x3, URZ ;  /* 0xfffffffd07447890 */ /* 0x000fe2000fffe0ff */
[-C--:B------:R-:W-:Y:S01]  /*6180*/  LEA.HI.X.SX32 R123, R77, R66.reuse, 0x1, P4 ;  /* 0x000000424d7b7211 */ /* 0x080fe200020f0eff */
[----:B------:R-:W-:Y:S01]  /*6190*/  UIADD3 UR69, UPT, UPT, UR69, -0x1, URZ ;  /* 0xffffffff45457890 */ /* 0x000fe2000fffe0ff */
[-C--:B------:R-:W-:Y:S01]  /*61a0*/  LEA.HI.X.SX32 R117, R79, R66.reuse, 0x1, P3 ;  /* 0x000000424f757211 */ /* 0x080fe200018f0eff */
[----:B------:R-:W-:Y:S01]  /*61b0*/  UMOV UR72, UR8 ;  /* 0x0000000800487c82 */ /* 0x000fe20008000000 */
[-C--:B------:R-:W-:Y:S01]  /*61c0*/  LEA.HI.X.SX32 R119, R81, R66.reuse, 0x1, P2 ;  /* 0x0000004251777211 */ /* 0x080fe200010f0eff */
[----:B------:R-:W-:Y:S01]  /*61d0*/  UMOV UR74, UR14 ;  /* 0x0000000e004a7c82 */ /* 0x000fe20008000000 */
[----:B------:R-:W-:-:S02]  /*61e0*/  LEA.HI.X.SX32 R189, R189, R66, 0x1, P6 ;  /* 0x00000042bdbd7211 */ /* 0x000fc400030f0eff */
[C---:B------:R-:W-:Y:S02]  /*61f0*/  IADD3 R140, P1, PT, R64.reuse, R65, RZ ;  /* 0x00000041408c7210 */ /* 0x040fe40007f3e0ff */
[C---:B------:R-:W-:Y:S02]  /*6200*/  IADD3 R144, P4, PT, R64.reuse, R91, RZ ;  /* 0x0000005b40907210 */ /* 0x040fe40007f9e0ff */
[C---:B------:R-:W-:Y:S02]  /*6210*/  IADD3 R146, P3, PT, R64.reuse, R93, RZ ;  /* 0x0000005d40927210 */ /* 0x040fe40007f7e0ff */
[C---:B------:R-:W-:Y:S02]  /*6220*/  IADD3 R148, P2, PT, R64.reuse, R95, RZ ;  /* 0x0000005f40947210 */ /* 0x040fe40007f5e0ff */
[----:B------:R-:W-:Y:S02]  /*6230*/  IADD3 R110, P6, PT, R64, R87, RZ ;  /* 0x00000057406e7210 */ /* 0x000fe40007fde0ff */
[----:B------:R-:W-:-:S02]  /*6240*/  LEA.HI.X.SX32 R139, R65, R66, 0x1, P1 ;  /* 0x00000042418b7211 */ /* 0x000fc400008f0eff */
[-C--:B------:R-:W-:Y:S02]  /*6250*/  LEA.HI.X.SX32 R143, R91, R66.reuse, 0x1, P4 ;  /* 0x000000425b8f7211 */ /* 0x080fe400020f0eff */
[-C--:B------:R-:W-:Y:S02]  /*6260*/  LEA.HI.X.SX32 R145, R93, R66.reuse, 0x1, P3 ;  /* 0x000000425d917211 */ /* 0x080fe400018f0eff */
[-C--:B------:R-:W-:Y:S02]  /*6270*/  LEA.HI.X.SX32 R147, R95, R66.reuse, 0x1, P2 ;  /* 0x000000425f937211 */ /* 0x080fe400010f0eff */
[C---:B------:R-:W-:Y:S02]  /*6280*/  IADD3 R100, P5, PT, R64.reuse, R187, RZ ;  /* 0x000000bb40647210 */ /* 0x040fe40007fbe0ff */
[----:B------:R-:W-:Y:S02]  /*6290*/  LEA.HI.X.SX32 R129, R87, R66, 0x1, P6 ;  /* 0x0000004257817211 */ /* 0x000fe400030f0eff */
[----:B------:R-:W-:-:S02]  /*62a0*/  IADD3 R150, P1, PT, R64, R97, RZ ;  /* 0x0000006140967210 */ /* 0x000fc40007f3e0ff */
[C---:B------:R-:W-:Y:S02]  /*62b0*/  IADD3 R152, P4, PT, R64.reuse, R99, RZ ;  /* 0x0000006340987210 */ /* 0x040fe40007f9e0ff */
[C---:B------:R-:W-:Y:S02]  /*62c0*/  IADD3 R154, P3, PT, R64.reuse, R101, RZ ;  /* 0x00000065409a7210 */ /* 0x040fe40007f7e0ff */
[C---:B------:R-:W-:Y:S02]  /*62d0*/  IADD3 R156, P2, PT, R64.reuse, R103, RZ ;  /* 0x00000067409c7210 */ /* 0x040fe40007f5e0ff */
[----:B------:R-:W-:Y:S02]  /*62e0*/  IADD3 R130, P6, PT, R64, R83, RZ ;  /* 0x0000005340827210 */ /* 0x000fe40007fde0ff */
[-C--:B------:R-:W-:Y:S02]  /*62f0*/  LEA.HI.X.SX32 R187, R187, R66.reuse, 0x1, P5 ;  /* 0x00000042bbbb7211 */ /* 0x080fe400028f0eff */
        /* <DEDUP_REMOVED lines=28> */
[----:B------:R-:W-:Y:S01]  /*64c0*/  LEA.HI.X.SX32 R173, R173, R66, 0x1, P6 ;  /* 0x00000042adad7211 */ /* 0x000fe200030f0eff */
[----:B------:R-:W-:Y:S01]  /*64d0*/  IMAD.SHL.U32 R66, R182, 0x4, RZ ;  /* 0x00000004b6427824 */ /* 0x000fe200078e00ff */
[C---:B------:R-:W-:Y:S01]  /*64e0*/  SHF.L.U64.HI R87, R88.reuse, 0x2, R183 ;  /* 0x0000000258577819 */ /* 0x040fe200000102b7 */
        /* <DEDUP_REMOVED lines=73> */
[----:B------:R-:W-:-:S02]  /*6980*/  SHF.L.U64.HI R65, R182, 0x2, R211 ;  /* 0x00000002b6417819 */ /* 0x000fc400000102d3 */
[----:B------:R-:W-:Y:S02]  /*6990*/  SHF.L.U64.HI R67, R180, 0x2, R209 ;  /* 0x00000002b4437819 */ /* 0x000fe400000102d1 */
[----:B------:R-:W-:Y:S02]  /*69a0*/  SHF.L.U64.HI R69, R178, 0x2, R207 ;  /* 0x00000002b2457819 */ /* 0x000fe400000102cf */
[----:B------:R-:W-:Y:S02]  /*69b0*/  SHF.L.U64.HI R71, R176, 0x2, R205 ;  /* 0x00000002b0477819 */ /* 0x000fe400000102cd */
[----:B------:R-:W-:Y:S02]  /*69c0*/  SHF.L.U64.HI R73, R174, 0x2, R203 ;  /* 0x00000002ae497819 */ /* 0x000fe400000102cb */
[----:B------:R-:W-:Y:S02]  /*69d0*/  SHF.L.U64.HI R75, R136, 0x2, R201 ;  /* 0x00000002884b7819 */ /* 0x000fe400000102c9 */
[----:B------:R-:W-:-:S02]  /*69e0*/  SHF.L.U64.HI R77, R134, 0x2, R199 ;  /* 0x00000002864d7819 */ /* 0x000fc400000102c7 */
[----:B------:R-:W-:Y:S02]  /*69f0*/  SHF.L.U64.HI R79, R132, 0x2, R197 ;  /* 0x00000002844f7819 */ /* 0x000fe400000102c5 */
[----:B------:R-:W-:Y:S02]  /*6a00*/  SHF.L.U64.HI R81, R128, 0x2, R195 ;  /* 0x0000000280517819 */ /* 0x000fe400000102c3 */
[----:B------:R-:W-:Y:S02]  /*6a10*/  SHF.L.U64.HI R83, R126, 0x2, R193 ;  /* 0x000000027e537819 */ /* 0x000fe400000102c1 */
[----:B------:R-:W-:-:S07]  /*6a20*/  SHF.L.U64.HI R85, R124, 0x2, R191 ;  /* 0x000000027c557819 */ /* 0x000fce00000102bf */
.L_x_10:
[----:B------:R-:W-:-:S04]  /*6a30*/  DEPBAR.LE SB0, 0x2 ;  /* 0x000080800000791a */ /* 0x000fc80000000000 */
[----:B------:R-:W-:Y:S01]  /*6a40*/  UIADD3 UR4, UPT, UPT, UR4, 0x1, URZ ;  /* 0x0000000104047890 */ /* 0x000fe2000fffe0ff */
[----:B------:R-:W-:Y:S01]  /*6a50*/  IMAD.U32 R122, R122, -0x80000000, RZ ;  /* 0x800000007a7a7824 */ /* 0x000fe200078e00ff */
[----:B------:R-:W-:Y:S02]  /*6a60*/  ULEA UR28, UR34, UR29, 0x3 ;  /* 0x0000001d221c7291 */ /* 0x000fe4000f8e18ff */
[----:B------:R-:W-:Y:S02]  /*6a70*/  UISETP.GT.AND UP3, UPT, UR4, 0x2, UPT ;  /* 0x000000020400788c */ /* 0x000fe4000bf64270 */
[----:B------:R-:W-:Y:S02]  /*6a80*/  UIADD3 UR28, UPT, UPT, UR28, 0x12000, URZ ;  /* 0x000120001c1c7890 */ /* 0x000fe4000fffe0ff */
[----:B------:R-:W-:Y:S01]  /*6a90*/  USEL UR4, UR4, URZ, !UP3 ;  /* 0x000000ff04047287 */ /* 0x000fe2000d800000 */
[----:B------:R-:W-:Y:S06]  /*6aa0*/  BAR.SYNC.DEFER_BLOCKING 0x0 ;  /* 0x0000000000007b1d */ /* 0x000fec0000010000 */
[----:B--2---:R-:W-:Y:S05]  /*6ab0*/  BRA.U UP1, `(.L_x_8) ;  /* 0x0000000501107547 */ /* 0x004fea000b800000 */
[----:B------:R-:W-:Y:S02]  /*6ac0*/  ULEA UR9, UR4, UR29, 0xe ;  /* 0x0000001d04097291 */ /* 0x000fe4000f8e70ff */
[----:B------:R-:W-:Y:S02]  /*6ad0*/  ULEA UR8, UR4, UR29, 0xd ;  /* 0x0000001d04087291 */ /* 0x000fe4000f8e68ff */
[----:B------:R-:W-:Y:S02]  /*6ae0*/  USHF.R.U32.HI UR14, URZ, 0x4, UR9 ;  /* 0x00000004ff0e7899 */ /* 0x000fe40008011609 */
[----:B------:R-:W-:Y:S02]  /*6af0*/  UIADD3 UR9, UPT, UPT, UR8, 0xc000, URZ ;  /* 0x0000c00008097890 */ /* 0x000fe4000fffe0ff */
[----:B------:R-:W-:Y:S02]  /*6b00*/  USGXT.U32 UR14, UR14, 0xe ;  /* 0x0000000e0e0e789a */ /* 0x000fe40008000000 */
[----:B------:R-:W-:-:S02]  /*6b10*/  USHF.R.U32.HI UR9, URZ, 0x4, UR9 ;  /* 0x00000004ff097899 */ /* 0x000fc40008011609 */
[----:B------:R-:W-:Y:S02]  /*6b20*/  UIADD3 UR10, UP3, UPT, UR14, 0x2, URZ ;  /* 0x000000020e0a7890 */ /* 0x000fe4000ff7e0ff */
[----:B------:R-:W-:Y:S01]  /*6b30*/  USGXT.U32 UR16, UR9, 0xe ;  /* 0x0000000e0910789a */ /* 0x000fe20008000000 */
[----:B------:R-:W-:Y:S01]  /*6b40*/  UMOV UR7, URZ ;  /* 0x000000ff00077c82 */ /* 0x000fe20008000000 */
[----:B------:R-:W-:Y:S01]  /*6b50*/  UMOV UR8, URZ ;  /* 0x000000ff00087c82 */ /* 0x000fe20008000000 */
[----:B------:R-:W-:Y:S02]  /*6b60*/  UIADD3.X UR11, UPT, UPT, UR7, 0x40004040, URZ, UP3, !UPT ;  /* 0x40004040070b7890 */ /* 0x000fe40009ffe4ff */
[----:B------:R-:W-:Y:S02]  /*6b70*/  UIADD3 UR20, UP3, UPT, UR16, 0x2, URZ ;  /* 0x0000000210147890 */ /* 0x000fe4000ff7e0ff */
[----:B------:R-:W-:Y:S02]  /*6b80*/  UIADD3 UR52, UP4, UPT, UR10, 0x2, URZ ;  /* 0x000000020a347890 */ /* 0x000fe4000ff9e0ff */
[----:B------:R-:W-:-:S02]  /*6b90*/  UIADD3.X UR21, UPT, UPT, UR8, 0x40004040, URZ, UP3, !UPT ;  /* 0x4000404008157890 */ /* 0x000fc40009ffe4ff */
[----:B------:R-:W-:Y:S02]  /*6ba0*/  UIADD3 UR54, UP5, UPT, UR10, 0x4, URZ ;  /* 0x000000040a367890 */ /* 0x000fe4000ffbe0ff */
[----:B------:R-:W-:Y:S02]  /*6bb0*/  UIADD3 UR56, UP3, UPT, UR10, 0x1fe, URZ ;  /* 0x000001fe0a387890 */ /* 0x000fe4000ff7e0ff */
[----:B------:R-:W-:Y:S02]  /*6bc0*/  UIADD3 UR58, UP6, UPT, UR20, 0x2, URZ ;  /* 0x00000002143a7890 */ /* 0x000fe4000ffde0ff */
[----:B------:R-:W-:Y:S02]  /*6bd0*/  UIADD3.X UR53, UPT, UPT, UR11, URZ, URZ, UP4, !UPT ;  /* 0x000000ff0b357290 */ /* 0x000fe4000a7fe4ff */
[----:B------:R-:W-:Y:S02]  /*6be0*/  UIADD3 UR60, UP4, UPT, UR10, 0x200, URZ ;  /* 0x000002000a3c7890 */ /* 0x000fe4000ff9e0ff */
[----:B------:R-:W-:-:S02]  /*6bf0*/  UIADD3.X UR55, UPT, UPT, UR11, URZ, URZ, UP5, !UPT ;  /* 0x000000ff0b377290 */ /* 0x000fc4000affe4ff */
[----:B------:R-:W-:Y:S02]  /*6c00*/  UIADD3.X UR59, UPT, UPT, UR21, URZ, URZ, UP6, !UPT ;  /* 0x000000ff153b7290 */ /* 0x000fe4000b7fe4ff */
[----:B------:R-:W-:Y:S02]  /*6c10*/  UIADD3 UR64, UP5, UPT, UR10, 0x202, URZ ;  /* 0x000002020a407890 */ /* 0x000fe4000ffbe0ff */
[----:B------:R-:W-:Y:S01]  /*6c20*/  UIADD3.X UR57, UPT, UPT, UR11, URZ, URZ, UP3, !UPT ;  /* 0x000000ff0b397290 */ /* 0x000fe20009ffe4ff */
[----:B------:R-:W-:Y:S01]  /*6c30*/  UMOV UR22, UR28 ;  /* 0x0000001c00167c82 */ /* 0x000fe20008000000 */
[----:B------:R-:W-:Y:S01]  /*6c40*/  UMOV UR23, URZ ;  /* 0x000000ff00177c82 */ /* 0x000fe20008000000 */
[----:B------:R-:W-:Y:S02]  /*6c50*/  UIADD3 UR62, UP6, UPT, UR20, 0x4, URZ ;  /* 0x00000004143e7890 */ /* 0x000fe4000ffde0ff */
[----:B------:R-:W-:Y:S01]  /*6c60*/  UIADD3 UR8, UP3, UPT, UR20, 0xfe, URZ ;  /* 0x000000fe14087890 */ /* 0x000fe2000ff7e0ff */
[----:B------:R-:W-:Y:S01]  /*6c70*/  UMOV UR7, UR22 ;  /* 0x0000001600077c82 */ /* 0x000fe20008000000 */
[----:B------:R-:W-:-:S02]  /*6c80*/  UIADD3.X UR61, UPT, UPT, UR11, URZ, URZ, UP4, !UPT ;  /* 0x000000ff0b3d7290 */ /* 0x000fc4000a7fe4ff */
[----:B------:R-:W-:Y:S02]  /*6c90*/  UIADD3 UR22, UP4, UPT, UR20, 0x100, URZ ;  /* 0x0000010014167890 */ /* 0x000fe4000ff9e0ff */
[----:B------:R-:W-:Y:S02]  /*6ca0*/  UIADD3.X UR65, UPT, UPT, UR11, URZ, URZ, UP5, !UPT ;  /* 0x000000ff0b417290 */ /* 0x000fe4000affe4ff */
[----:B------:R-:W-:Y:S02]  /*6cb0*/  UIADD3.X UR63, UPT, UPT, UR21, URZ, URZ, UP6, !UPT ;  /* 0x000000ff153f7290 */ /* 0x000fe4000b7fe4ff */
[----:B------:R-:W-:Y:S02]  /*6cc0*/  UIADD3 UR24, UP5, UPT, UR20, 0x102, URZ ;  /* 0x0000010214187890 */ /* 0x000fe4000ffbe0ff */
[----:B------:R-:W-:Y:S02]  /*6cd0*/  UIADD3.X UR9, UPT, UPT, UR21, URZ, URZ, UP3, !UPT ;  /* 0x000000ff15097290 */ /* 0x000fe40009ffe4ff */
[----:B------:R-:W-:-:S02]  /*6ce0*/  UIADD3 UR66, UP6, UPT, UR10, 0x204, URZ ;  /* 0x000002040a427890 */ /* 0x000fc4000ffde0ff */
[----:B------:R-:W-:Y:S02]  /*6cf0*/  UIADD3 UR30, UP3, UPT, UR20, 0x104, URZ ;  /* 0x00000104141e7890 */ /* 0x000fe4000ff7e0ff */
[----:B------:R-:W-:Y:S02]  /*6d00*/  UIADD3.X UR23, UPT, UPT, UR21, URZ, URZ, UP4, !UPT ;  /* 0x000000ff15177290 */ /* 0x000fe4000a7fe4ff */
[----:B------:R-:W-:Y:S01]  /*6d10*/  UIADD3.X UR25, UPT, UPT, UR21, URZ, URZ, UP5, !UPT ;  /* 0x000000ff15197290 */ /* 0x000fe2000affe4ff */
[----:B------:R-:W-:Y:S01]  /*6d20*/  UMOV UR18, 0x0 ;  /* 0x0000000000127882 */ /* 0x000fe20000000000 */
[----:B------:R-:W-:Y:S01]  /*6d30*/  UMOV UR19, 0x4080910 ;  /* 0x0408091000137882 */ /* 0x000fe20000000000 */
[----:B------:R-:W-:Y:S01]  /*6d40*/  UMOV UR15, 0x40004040 ;  /* 0x40004040000f7882 */ /* 0x000fe20000000000 */
[----:B------:R-:W-:Y:S01]  /*6d50*/  UMOV UR17, 0x40004040 ;  /* 0x4000404000117882 */ /* 0x000fe20000000000 */
[----:B------:R-:W-:Y:S01]  /*6d60*/  UIADD3.X UR67, UPT, UPT, UR11, URZ, URZ, UP6, !UPT ;  /* 0x000000ff0b437290 */ /* 0x000fe2000b7fe4ff */
[----:B------:R1:W-:Y:S01]  /*6d70*/  UTCHMMA gdesc[UR14], gdesc[UR16], tmem[UR27], tmem[UR18], idesc[UR19], UPT ;  /* 0x00ff12100e0075ea */ /* 0x0003e2000b80001b */
[----:B------:R-:W-:Y:S01]  /*6d80*/  UIADD3.X UR31, UPT, UPT, UR21, URZ, URZ, UP3, !UPT ;  /* 0x000000ff151f7290 */ /* 0x000fe20009ffe4ff */
[----:B------:R-:W-:Y:S01]  /*6d90*/  UMOV UR12, 0x0 ;  /* 0x00000000000c7882 */ /* 0x000fe20000000000 */
[----:B------:R-:W-:Y:S01]  /*6da0*/  UMOV UR13, 0x4080910 ;  /* 0x04080910000d7882 */ /* 0x000fe20000000000 */
[----:B------:R-:W-:Y:S01]  /*6db0*/  UMOV UR46, 0x0 ;  /* 0x00000000002e7882 */ /* 0x000fe20000000000 */
[----:B------:R-:W-:Y:S01]  /*6dc0*/  UMOV UR47, 0x4080910 ;  /* 0x04080910002f7882 */ /* 0x000fe20000000000 */
        /* <DEDUP_REMOVED lines=19> */
.L_x_8:
[----:B------:R-:W2:Y:S01]  /*6f00*/  SYNCS.PHASECHK.TRANS64.TRYWAIT P1, [UR33], R122 ;  /* 0x0000007aff0075a7 */ /* 0x000ea20008021121 */
[----:B------:R-:W-:Y:S01]  /*6f10*/  UISETP.GE.AND UP4, UPT, UR6, UR68, UPT ;  /* 0x000000440600728c */ /* 0x000fe2000bf86270 */
[----:B-1----:R-:W-:Y:S01]  /*6f20*/  UMOV UR7, UR5 ;  /* 0x0000000500077c82 */ /* 0x002fe20008000000 */
[----:B--2---:R-:W-:Y:S09]  /*6f30*/  @!P1 BRA `(.L_x_9) ;  /* 0x0000002000389947 */ /* 0x004ff20003800000 */
.L_x_16:
[----:B------:R-:W-:Y:S01]  /*6f40*/  ISETP.GE.AND P1, PT, R7, UR32, PT ;  /* 0x0000002007007c0c */ /* 0x000fe2000bf26270 */
[----:B------:R-:W-:Y:S01]  /*6f50*/  BAR.SYNC.DEFER_BLOCKING 0x0 ;  /* 0x0000000000007b1d */ /* 0x000fe20000010000 */
[----:B------:R-:W-:Y:S01]  /*6f60*/  PLOP3.LUT P2, PT, PT, PT, UP4, 0x40, 0x4 ;  /* 0x000000000004781c */ /* 0x000fe20003f4e848 */
[----:B------:R-:W-:Y:S01]  /*6f70*/  UIADD3 UR35, UPT, UPT, UR35, 0x1, URZ ;  /* 0x0000000123237890 */ /* 0x000fe2000fffe0ff */
[----:B------:R-:W-:Y:S01]  /*6f80*/  SEL R122, RZ, 0x4, P1 ;  /* 0x00000004ff7a7807 */ /* 0x000fe20000800000 */
[----:B------:R-:W-:Y:S01]  /*6f90*/  UIADD3 UR34, UPT, UPT, UR34, 0x1, URZ ;  /* 0x0000000122227890 */ /* 0x000fe2000fffe0ff */
[----:B------:R-:W-:Y:S01]  /*6fa0*/  ISETP.GE.AND P3, PT, R9, UR32, PT ;  /* 0x0000002009007c0c */ /* 0x000fe2000bf66270 */
[----:B------:R-:W-:Y:S01]  /*6fb0*/  UISETP.GT.AND UP3, UPT, UR35, 0x2, UPT ;  /* 0x000000022300788c */ /* 0x000fe2000bf64270 */
[----:B------:R-:W-:Y:S01]  /*6fc0*/  SEL R122, R122, RZ, P2 ;  /* 0x000000ff7a7a7207 */ /* 0x000fe20001000000 */
[----:B------:R-:W-:Y:S01]  /*6fd0*/  UIADD3 UR6, UPT, UPT, UR6, 0x1, URZ ;  /* 0x0000000106067890 */ /* 0x000fe2000fffe0ff */
[----:B------:R-:W-:Y:S01]  /*6fe0*/  ISETP.GE.AND P2, PT, R8, UR32, PT ;  /* 0x0000002008007c0c */ /* 0x000fe2000bf46270 */
[----:B------:R-:W-:Y:S01]  /*6ff0*/  USEL UR35, UR35, URZ, !UP3 ;  /* 0x000000ff23237287 */ /* 0x000fe2000d800000 */
[----:B------:R-:W-:Y:S01]  /*7000*/  ISETP.NE.U32.AND P1, PT, R122, RZ, PT ;  /* 0x000000ff7a00720c */ /* 0x000fe20003f25070 */
[----:B------:R-:W-:Y:S01]  /*7010*/  UISETP.GT.AND UP3, UPT, UR34, 0x1, UPT ;  /* 0x000000012200788c */ /* 0x000fe2000bf64270 */
[----:B------:R-:W-:Y:S01]  /*7020*/  PLOP3.LUT P4, PT, PT, PT, UP4, 0x40, 0x4 ;  /* 0x000000000004781c */ /* 0x000fe20003f8e848 */
[----:B------:R-:W-:Y:S01]  /*7030*/  ULEA UR5, UR35, UR29, 0xe ;  /* 0x0000001d23057291 */ /* 0x000fe2000f8e70ff */
[----:B------:R-:W-:Y:S01]  /*7040*/  SEL R122, RZ, 0x4, P2 ;  /* 0x00000004ff7a7807 */ /* 0x000fe20001000000 */
[----:B------:R-:W-:Y:S01]  /*7050*/  USEL UR34, UR34, URZ, !UP3 ;  /* 0x000000ff22227287 */ /* 0x000fe2000d800000 */
[----:B------:R-:W-:Y:S01]  /*7060*/  PLOP3.LUT P5, PT, PT, PT, UP4, 0x40, 0x4 ;  /* 0x000000000004781c */ /* 0x000fe20003fae848 */
[----:B------:R-:W-:Y:S01]  /*7070*/  UMOV UR33, UR28 ;  /* 0x0000001c00217c82 */ /* 0x000fe20008000000 */
[----:B------:R-:W-:Y:S01]  /*7080*/  SEL R124, RZ, 0x4, P3 ;  /* 0x00000004ff7c7807 */ /* 0x000fe20001800000 */
[----:B------:R-:W-:Y:S01]  /*7090*/  VIADD R133, R4, UR5 ;  /* 0x0000000504857c36 */ /* 0x000fe20008000000 */
[----:B------:R-:W-:Y:S01]  /*70a0*/  SEL R123, R122, RZ, P4 ;  /* 0x000000ff7a7b7207 */ /* 0x000fe20002000000 */
[----:B------:R-:W-:Y:S01]  /*70b0*/  VIADD R135, R41, UR5 ;  /* 0x0000000529877c36 */ /* 0x000fe20008000000 */
[----:B------:R-:W-:Y:S01]  /*70c0*/  IADD3 R122, P2, PT, R138, UR74, RZ ;  /* 0x0000004a8a7a7c10 */ /* 0x000fe2000ff5e0ff */
[----:B------:R-:W-:Y:S01]  /*70d0*/  VIADD R137, R58, UR5 ;  /* 0x000000053a897c36 */ /* 0x000fe20008000000 */
[----:B------:R-:W-:Y:S01]  /*70e0*/  SEL R124, R124, RZ, P5 ;  /* 0x000000ff7c7c7207 */ /* 0x000fe20002800000 */
[----:B------:R-:W-:Y:S01]  /*70f0*/  VIADD R175, R60, UR5 ;  /* 0x000000053caf7c36 */ /* 0x000fe20008000000 */
[----:B------:R-:W-:-:S02]  /*7100*/  ISETP.GE.AND P5, PT, R10, UR32, PT ;  /* 0x000000200a007c0c */ /* 0x000fc4000bfa6270 */
[----:B------:R-:W-:Y:S02]  /*7110*/  ISETP.NE.U32.AND P3, PT, R123, RZ, PT ;  /* 0x000000ff7b00720c */ /* 0x000fe40003f65070 */
[----:B------:R-:W-:Y:S02]  /*7120*/  IADD3.X R123, PT, PT, R131, UR37, RZ, P2, !PT ;  /* 0x00000025837b7c10 */ /* 0x000fe400097fe4ff */
[----:B------:R-:W-:Y:S02]  /*7130*/  ISETP.NE.U32.AND P4, PT, R124, RZ, PT ;  /* 0x000000ff7c00720c */ /* 0x000fe40003f85070 */
[----:B------:R-:W-:Y:S01]  /*7140*/  PLOP3.LUT P2, PT, PT, PT, UP4, 0x40, 0x4 ;  /* 0x000000000004781c */ /* 0x000fe20003f4e848 */
[----:B------:R-:W-:Y:S01]  /*7150*/  @!PT LDS RZ, [RZ] ;  /* 0x00000000fffff984 */ /* 0x000fe20000000800 */
[----:B------:R-:W-:Y:S01]  /*7160*/  @!PT LDS RZ, [RZ] ;  /* 0x00000000fffff984 */ /* 0x000fe20000000800 */
[----:B------:R-:W-:Y:S01]  /*7170*/  @!PT LDS RZ, [RZ] ;  /* 0x00000000fffff984 */ /* 0x000fe20000000800 */
[----:B------:R1:W-:Y:S01]  /*7180*/  LDGSTS.E [R133], desc[UR38][R122.64], P1 ;  /* 0x000000007a857fae */ /* 0x0003e200089a1026 */
[----:B------:R-:W-:Y:S02]  /*7190*/  SEL R124, RZ, 0x4, P5 ;  /* 0x00000004ff7c7807 */ /* 0x000fe40002800000 */
[----:B------:R-:W-:-:S02]  /*71a0*/  IADD3 R128, P6, PT, R130, UR74, RZ ;  /* 0x0000004a82807c10 */ /* 0x000fc4000ffde0ff */
[----:B------:R-:W-:Y:S02]  /*71b0*/  ISETP.GE.AND P5, PT, R15, UR32, PT ;  /* 0x000000200f007c0c */ /* 0x000fe4000bfa6270 */
[----:B------:R-:W-:Y:S02]  /*71c0*/  SEL R124, R124, RZ, P2 ;  /* 0x000000ff7c7c7207 */ /* 0x000fe40001000000 */
[----:B------:R-:W-:Y:S02]  /*71d0*/  ISETP.GE.AND P2, PT, R16, UR32, PT ;  /* 0x0000002010007c0c */ /* 0x000fe4000bf46270 */
[----:B------:R-:W-:Y:S02]  /*71e0*/  PLOP3.LUT P1, PT, PT, PT, UP4, 0x40, 0x4 ;  /* 0x000000000004781c */ /* 0x000fe40003f2e848 */
[----:B------:R-:W-:Y:S02]  /*71f0*/  IADD3.X R129, PT, PT, R121, UR37, RZ, P6, !PT ;  /* 0x0000002579817c10 */ /* 0x000fe4000b7fe4ff */
[----:B------:R-:W-:-:S02]  /*7200*/  SEL R125, RZ, 0x4, P5 ;  /* 0x00000004ff7d7807 */ /* 0x000fc40002800000 */
[----:B------:R-:W-:Y:S01]  /*7210*/  PLOP3.LUT P6, PT, PT, PT, UP4, 0x40, 0x4 ;  /* 0x000000000004781c */ /* 0x000fe20003fce848 */
[----:B------:R-:W-:Y:S01]  /*7220*/  LDGSTS.E [R133+0x8], desc[UR38][R128.64], P3 ;  /* 0x0000800080857fae */ /* 0x000fe200099a1026 */
[----:B-1----:R-:W-:Y:S02]  /*7230*/  SEL R123, RZ, 0x4, P2 ;  /* 0x00000004ff7b7807 */ /* 0x002fe40001000000 */
[----:B------:R-:W-:Y:S02]  /*7240*/  ISETP.NE.U32.AND P5, PT, R124, RZ, PT ;  /* 0x000000ff7c00720c */ /* 0x000fe40003fa5070 */
[----:B------:R-:W-:Y:S02]  /*7250*/  SEL R122, R125, RZ, P1 ;  /* 0x000000ff7d7a7207 */ /* 0x000fe40000800000 */
[----:B------:R-:W-:Y:S02]  /*7260*/  IADD3 R124, P1, PT, R166, UR74, RZ ;  /* 0x0000004aa67c7c10 */ /* 0x000fe4000ff3e0ff */
[----:B------:R-:W-:-:S02]  /*7270*/  SEL R123, R123, RZ, P6 ;  /* 0x000000ff7b7b7207 */ /* 0x000fc40003000000 */
[----:B------:R-:W-:Y:S02]  /*7280*/  IADD3 R126, P6, PT, R164, UR74, RZ ;  /* 0x0000004aa47e7c10 */ /* 0x000fe4000ffde0ff */
[----:B------:R-:W-:Y:S02]  /*7290*/  IADD3.X R125, PT, PT, R165, UR37, RZ, P1, !PT ;  /* 0x00000025a57d7c10 */ /* 0x000fe40008ffe4ff */
[----:B------:R-:W-:Y:S02]  /*72a0*/  IADD3.X R127, PT, PT, R163, UR37, RZ, P6, !PT ;  /* 0x00000025a37f7c10 */ /* 0x000fe4000b7fe4ff */
[----:B------:R-:W-:Y:S01]  /*72b0*/  ISETP.NE.U32.AND P1, PT, R122, RZ, PT ;  /* 0x000000ff7a00720c */ /* 0x000fe20003f25070 */
[----:B------:R-:W-:Y:S01]  /*72c0*/  LDGSTS.E [R133+0x2000], desc[UR38][R124.64], P4 ;  /* 0x020000007c857fae */ /* 0x000fe2000a1a1026 */
[----:B------:R-:W-:Y:S02]  /*72d0*/  IADD3 R122, P6, PT, R120, UR74, RZ ;  /* 0x0000004a787a7c10 */ /* 0x000fe4000ffde0ff */
[----:B------:R-:W-:Y:S01]  /*72e0*/  ISETP.GE.AND P4, PT, R18, UR32, PT ;  /* 0x0000002012007c0c */ /* 0x000fe2000bf86270 */
[----:B------:R1:W-:Y:S01]  /*72f0*/  LDGSTS.E [R133+0x2008], desc[UR38][R126.64], P5 ;  /* 0x020080007e857fae */ /* 0x0003e2000a9a1026 */
[----:B------:R-:W-:-:S02]  /*7300*/  ISETP.GE.AND P5, PT, R17, UR32, PT ;  /* 0x0000002011007c0c */ /* 0x000fc4000bfa6270 */
[----:B------:R-:W-:Y:S02]  /*7310*/  PLOP3.LUT P3, PT, PT, PT, UP4, 0x40, 0x4 ;  /* 0x000000000004781c */ /* 0x000fe40003f6e848 */
[----:B------:R-:W-:Y:S02]  /*7320*/  SEL R132, RZ, 0x4, P5 ;  /* 0x00000004ff847807 */ /* 0x000fe40002800000 */
[----:B------:R-:W-:Y:S02]  /*7330*/  ISETP.NE.U32.AND P2, PT, R123, RZ, PT ;  /* 0x000000ff7b00720c */ /* 0x000fe40003f45070 */
[----:B------:R-:W-:Y:S02]  /*7340*/  IADD3.X R123, PT, PT, R119, UR37, RZ, P6, !PT ;  /* 0x00000025777b7c10 */ /* 0x000fe4000b7fe4ff */
[----:B------:R-:W-:Y:S01]  /*7350*/  PLOP3.LUT P5, PT, PT, PT, UP4, 0x40, 0x4 ;  /* 0x000000000004781c */ /* 0x000fe20003fae848 */
[----:B-1----:R-:W-:Y:S01]  /*7360*/  VIADD R133, R38, UR5 ;  /* 0x0000000526857c36 */ /* 0x002fe20008000000 */
[----:B------:R-:W-:-:S02]  /*7370*/  ISETP.GE.AND P6, PT, R19, UR32, PT ;  /* 0x0000002013007c0c */ /* 0x000fc4000bfc6270 */
[----:B------:R-:W-:Y:S02]  /*7380*/  SEL R128, RZ, 0x4, P4 ;  /* 0x00000004ff807807 */ /* 0x000fe40002000000 */
[----:B------:R-:W-:Y:S01]  /*7390*/  SEL R132, R132, RZ, P3 ;  /* 0x000000ff84847207 */ /* 0x000fe20001800000 */
[----:B------:R1:W-:Y:S01]  /*73a0*/  LDGSTS.E [R133], desc[UR38][R122.64], P1 ;  /* 0x000000007a857fae */ /* 0x0003e200089a1026 */
[----:B------:R-:W-:Y:S02]  /*73b0*/  PLOP3.LUT P3, PT, PT, PT, UP4, 0x40, 0x4 ;  /* 0x000000000004781c */ /* 0x000fe40003f6e848 */
[----:B------:R-:W-:Y:S02]  /*73c0*/  SEL R125, RZ, 0x4, P6 ;  /* 0x00000004ff7d7807 */ /* 0x000fe40003000000 */
[----:B------:R-:W-:Y:S02]  /*73d0*/  SEL R128, R128, RZ, P5 ;  /* 0x000000ff80807207 */ /* 0x000fe40002800000 */
[----:B------:R-:W-:-:S02]  /*73e0*/  ISETP.NE.U32.AND P5, PT, R132, RZ, PT ;  /* 0x000000ff8400720c */ /* 0x000fc40003fa5070 */
[----:B------:R-:W-:Y:S02]  /*73f0*/  IADD3 R124, P4, PT, R118, UR74, RZ ;  /* 0x0000004a767c7c10 */ /* 0x000fe4000ff9e0ff */
[----:B------:R-:W-:Y:S02]  /*7400*/  SEL R127, R125, RZ, P3 ;  /* 0x000000ff7d7f7207 */ /* 0x000fe40001800000 */
[----:B------:R-:W-:Y:S02]  /*7410*/  IADD3 R126, P6, PT, R162, UR74, RZ ;  /* 0x0000004aa27e7c10 */ /* 0x000fe4000ffde0ff */
[----:B------:R-:W-:Y:S02]  /*7420*/  IADD3.X R125, PT, PT, R117, UR37, RZ, P4, !PT ;  /* 0x00000025757d7c10 */ /* 0x000fe4000a7fe4ff */
[----:B------:R-:W-:Y:S02]  /*7430*/  ISETP.NE.U32.AND P4, PT, R127, RZ, PT ;  /* 0x000000ff7f00720c */ /* 0x000fe40003f85070 */
[----:B------:R-:W-:Y:S01]  /*7440*/  IADD3.X R127, PT, PT, R161, UR37, RZ, P6, !PT ;  /* 0x00000025a17f7c10 */ /* 0x000fe2000b7fe4ff */
[----:B------:R2:W-:Y:S01]  /*7450*/  LDGSTS.E [R133+0x8], desc[UR38][R124.64], P2 ;  /* 0x000080007c857fae */ /* 0x0005e200091a1026 */
[----:B------:R-:W-:-:S02]  /*7460*/  ISETP.GE.AND P1, PT, R35, UR32, PT ;  /* 0x0000002023007c0c */ /* 0x000fc4000bf26270 */
[----:B------:R-:W-:Y:S01]  /*7470*/  ISETP.NE.U32.AND P3, PT, R128, RZ, PT ;  /* 0x000000ff8000720c */ /* 0x000fe20003f65070 */
[----:B------:R-:W-:Y:S01]  /*7480*/  LDGSTS.E [R133+0x2000], desc[UR38][R126.64], P5 ;  /* 0x020000007e857fae */ /* 0x000fe2000a9a1026 */
[----:B------:R-:W-:Y:S02]  /*7490*/  IADD3 R128, P5, PT, R160, UR74, RZ ;  /* 0x0000004aa0807c10 */ /* 0x000fe4000ffbe0ff */
[----:B------:R-:W-:Y:S02]  /*74a0*/  PLOP3.LUT P2, PT, PT, PT, UP4, 0x40, 0x4 ;  /* 0x000000000004781c */ /* 0x000fe40003f4e848 */
[----:B------:R-:W-:Y:S02]  /*74b0*/  ISETP.GE.AND P6, PT, R36, UR32, PT ;  /* 0x0000002024007c0c */ /* 0x000fe4000bfc6270 */
[----:B------:R-:W-:Y:S02]  /*74c0*/  SEL R132, RZ, 0x4, P1 ;  /* 0x00000004ff847807 */ /* 0x000fe40000800000 */
[----:B------:R-:W-:-:S02]  /*74d0*/  ISETP.GE.AND P1, PT, R37, UR32, PT ;  /* 0x0000002025007c0c */ /* 0x000fc4000bf26270 */
[----:B------:R-:W-:Y:S02]  /*74e0*/  IADD3.X R129, PT, PT, R159, UR37, RZ, P5, !PT ;  /* 0x000000259f817c10 */ /* 0x000fe4000affe4ff */
[----:B------:R-:W-:Y:S02]  /*74f0*/  PLOP3.LUT P5, PT, PT, PT, UP4, 0x40, 0x4 ;  /* 0x000000000004781c */ /* 0x000fe40003fae848 */
[----:B-1----:R-:W-:Y:S01]  /*7500*/  SEL R123, RZ, 0x4, P6 ;  /* 0x00000004ff7b7807 */ /* 0x002fe20003000000 */
[----:B------:R1:W-:Y:S01]  /*7510*/  LDGSTS.E [R133+0x2008], desc[UR38][R128.64], P3 ;  /* 0x0200800080857fae */ /* 0x0003e200099a1026 */
[----:B------:R-:W-:Y:S02]  /*7520*/  SEL R132, R132, RZ, P2 ;  /* 0x000000ff84847207 */ /* 0x000fe40001000000 */
[----:B------:R-:W-:Y:S02]  /*7530*/  PLOP3.LUT P2, PT, PT, PT, UP4, 0x40, 0x4 ;  /* 0x000000000004781c */ /* 0x000fe40003f4e848 */
[----:B--2---:R-:W-:-:S02]  /*7540*/  SEL R124, RZ, 0x4, P1 ;  /* 0x00000004ff7c7807 */ /* 0x004fc40000800000 */
[----:B------:R-:W-:Y:S02]  /*7550*/  IADD3 R122, P1, PT, R116, UR74, RZ ;  /* 0x0000004a747a7c10 */ /* 0x000fe4000ff3e0ff */
[----:B------:R-:W-:Y:S02]  /*7560*/  SEL R125, R123, RZ, P5 ;  /* 0x000000ff7b7d7207 */ /* 0x000fe40002800000 */
[----:B------:R-:W-:Y:S01]  /*7570*/  ISETP.NE.U32.AND P5, PT, R132, RZ, PT ;  /* 0x000000ff8400720c */ /* 0x000fe20003fa5070 */
[----:B-1----:R-:W-:Y:S01]  /*7580*/  VIADD R133, R46, UR5 ;  /* 0x000000052e857c36 */ /* 0x002fe20008000000 */
[----:B------:R-:W-:Y:S02]  /*7590*/  SEL R126, R124, RZ, P2 ;  /* 0x000000ff7c7e7207 */ /* 0x000fe40001000000 */
[----:B------:R-:W-:Y:S02]  /*75a0*/  IADD3 R124, P6, PT, R114, UR74, RZ ;  /* 0x0000004a727c7c10 */ /* 0x000fe4000ffde0ff */
[----:B------:R-:W-:-:S02]  /*75b0*/  IADD3.X R123, PT, PT, R115, UR37, RZ, P1, !PT ;  /* 0x00000025737b7c10 */ /* 0x000fc40008ffe4ff */
[----:B------:R-:W-:Y:S02]  /*75c0*/  ISETP.NE.U32.AND P1, PT, R125, RZ, PT ;  /* 0x000000ff7d00720c */ /* 0x000fe40003f25070 */
[----:B------:R-:W-:Y:S01]  /*75d0*/  ISETP.NE.U32.AND P2, PT, R126, RZ, PT ;  /* 0x000000ff7e00720c */ /* 0x000fe20003f45070 */
[----:B------:R-:W-:Y:S01]  /*75e0*/  LDGSTS.E [R135], desc[UR38][R122.64], P4 ;  /* 0x000000007a877fae */ /* 0x000fe2000a1a1026 */
[----:B------:R-:W-:Y:S02]  /*75f0*/  IADD3.X R125, PT, PT, R113, UR37, RZ, P6, !PT ;  /* 0x00000025717d7c10 */ /* 0x000fe4000b7fe4ff */
[----:B------:R-:W-:Y:S02]  /*7600*/  IADD3 R126, P6, PT, R158, UR74, RZ ;  /* 0x0000004a9e7e7c10 */ /* 0x000fe4000ffde0ff */
[----:B------:R-:W-:Y:S01]  /*7610*/  ISETP.GE.AND P3, PT, R39, UR32, PT ;  /* 0x0000002027007c0c */ /* 0x000fe2000bf66270 */
[----:B------:R1:W-:Y:S01]  /*7620*/  LDGSTS.E [R135+0x8], desc[UR38][R124.64], P5 ;  /* 0x000080007c877fae */ /* 0x0003e2000a9a1026 */
[----:B------:R-:W-:-:S02]  /*7630*/  PLOP3.LUT P4, PT, PT, PT, UP4, 0x40, 0x4 ;  /* 0x000000000004781c */ /* 0x000fc40003f8e848 */
[----:B------:R-:W-:Y:S02]  /*7640*/  IADD3.X R127, PT, PT, R157, UR37, RZ, P6, !PT ;  /* 0x000000259d7f7c10 */ /* 0x000fe4000b7fe4ff */
[----:B------:R-:W-:Y:S02]  /*7650*/  SEL R132, RZ, 0x4, P3 ;  /* 0x00000004ff847807 */ /* 0x000fe40001800000 */
[----:B------:R-:W-:Y:S01]  /*7660*/  ISETP.GE.AND P6, PT, R40, UR32, PT ;  /* 0x0000002028007c0c */ /* 0x000fe2000bfc6270 */
[----:B------:R-:W-:Y:S01]  /*7670*/  LDGSTS.E [R135+0x2000], desc[UR38][R126.64], P1 ;  /* 0x020000007e877fae */ /* 0x000fe200089a1026 */
[----:B------:R-:W-:Y:S02]  /*7680*/  ISETP.GE.AND P5, PT, R11, UR32, PT ;  /* 0x000000200b007c0c */ /* 0x000fe4000bfa6270 */
[----:B------:R-:W-:Y:S02]  /*7690*/  SEL R132, R132, RZ, P4 ;  /* 0x000000ff84847207 */ /* 0x000fe40002000000 */
[----:B------:R-:W-:-:S02]  /*76a0*/  PLOP3.LUT P4, PT, PT, PT, UP4, 0x40, 0x4 ;  /* 0x000000000004781c */ /* 0x000fc40003f8e848 */
[----:B-1----:R-:W-:Y:S02]  /*76b0*/  SEL R124, RZ, 0x4, P6 ;  /* 0x00000004ff7c7807 */ /* 0x002fe40003000000 */
[----:B------:R-:W-:Y:S02]  /*76c0*/  PLOP3.LUT P3, PT, PT, PT, UP4, 0x40, 0x4 ;  /* 0x000000000004781c */ /* 0x000fe40003f6e848 */
[----:B------:R-:W-:Y:S02]  /*76d0*/  SEL R128, RZ, 0x4, P5 ;  /* 0x00000004ff807807 */ /* 0x000fe40002800000 */
[----:B------:R-:W-:Y:S02]  /*76e0*/  IADD3 R122, P5, PT, R156, UR74, RZ ;  /* 0x0000004a9c7a7c10 */ /* 0x000fe4000ffbe0ff */
[----:B------:R-:W-:Y:S02]  /*76f0*/  SEL R125, R124, RZ, P4 ;  /* 0x000000ff7c7d7207 */ /* 0x000fe40002000000 */
[----:B------:R-:W-:-:S02]  /*7700*/  IADD3 R124, P4, PT, R112, UR74, RZ ;  /* 0x0000004a707c7c10 */ /* 0x000fc4000ff9e0ff */
[----:B------:R-:W-:Y:S02]  /*7710*/  SEL R128, R128, RZ, P3 ;  /* 0x000000ff80807207 */ /* 0x000fe40001800000 */
[----:B------:R-:W-:Y:S02]  /*7720*/  ISETP.NE.U32.AND P3, PT, R132, RZ, PT ;  /* 0x000000ff8400720c */ /* 0x000fe40003f65070 */
[----:B------:R-:W-:Y:S02]  /*7730*/  IADD3.X R123, PT, PT, R155, UR37, RZ, P5, !PT ;  /* 0x000000259b7b7c10 */ /* 0x000fe4000affe4ff */
[----:B------:R-:W-:Y:S02]  /*7740*/  ISETP.NE.U32.AND P1, PT, R125, RZ, PT ;  /* 0x000000ff7d00720c */ /* 0x000fe40003f25070 */
[----:B------:R-:W-:Y:S01]  /*7750*/  IADD3.X R125, PT, PT, R111, UR37, RZ, P4, !PT ;  /* 0x000000256f7d7c10 */ /* 0x000fe2000a7fe4ff */
[----:B------:R1:W-:Y:S01]  /*7760*/  LDGSTS.E [R135+0x2008], desc[UR38][R122.64], P2 ;  /* 0x020080007a877fae */ /* 0x0003e200091a1026 */
[----:B------:R-:W-:-:S02]  /*7770*/  ISETP.GE.AND P4, PT, R13, UR32, PT ;  /* 0x000000200d007c0c */ /* 0x000fc4000bf86270 */
[----:B------:R-:W-:Y:S02]  /*7780*/  ISETP.NE.U32.AND P5, PT, R128, RZ, PT ;  /* 0x000000ff8000720c */ /* 0x000fe40003fa5070 */
[----:B------:R-:W-:Y:S01]  /*7790*/  PLOP3.LUT P2, PT, PT, PT, UP4, 0x40, 0x4 ;  /* 0x000000000004781c */ /* 0x000fe20003f4e848 */
[----:B------:R2:W-:Y:S01]  /*77a0*/  LDGSTS.E [R133], desc[UR38][R124.64], P3 ;  /* 0x000000007c857fae */ /* 0x0005e200099a1026 */
[----:B------:R-:W-:Y:S02]  /*77b0*/  SEL R129, RZ, 0x4, P4 ;  /* 0x00000004ff817807 */ /* 0x000fe40002000000 */
[----:B------:R-:W-:Y:S02]  /*77c0*/  IADD3 R128, P4, PT, R110, UR74, RZ ;  /* 0x0000004a6e807c10 */ /* 0x000fe4000ff9e0ff */
[----:B------:R-:W-:Y:S01]  /*77d0*/  ISETP.GE.AND P6, PT, R42, UR32, PT ;  /* 0x000000202a007c0c */ /* 0x000fe2000bfc6270 */
[----:B-1----:R-:W-:Y:S01]  /*77e0*/  VIADD R135, R56, UR5 ;  /* 0x0000000538877c36 */ /* 0x002fe20008000000 */
[----:B------:R-:W-:-:S02]  /*77f0*/  SEL R126, R129, RZ, P2 ;  /* 0x000000ff817e7207 */ /* 0x000fc40001000000 */
[----:B------:R-:W-:Y:S02]  /*7800*/  IADD3.X R129, PT, PT, R109, UR37, RZ, P4, !PT ;  /* 0x000000256d817c10 */ /* 0x000fe4000a7fe4ff */
[----:B------:R-:W-:Y:S02]  /*7810*/  ISETP.GE.AND P4, PT, R43, UR32, PT ;  /* 0x000000202b007c0c */ /* 0x000fe4000bf86270 */
[----:B------:R-:W-:Y:S01]  /*7820*/  PLOP3.LUT P3, PT, PT, PT, UP4, 0x40, 0x4 ;  /* 0x000000000004781c */ /* 0x000fe20003f6e848 */
[----:B------:R-:W-:Y:S01]  /*7830*/  LDGSTS.E [R133+0x8], desc[UR38][R128.64], P5 ;  /* 0x0000800080857fae */ /* 0x000fe2000a9a1026 */
[----:B------:R-:W-:Y:S02]  /*7840*/  SEL R122, RZ, 0x4, P6 ;  /* 0x00000004ff7a7807 */ /* 0x000fe40003000000 */
[----:B------:R-:W-:Y:S02]  /*7850*/  PLOP3.LUT P6, PT, PT, PT, UP4, 0x40, 0x4 ;  /* 0x000000000004781c */ /* 0x000fe40003fce848 */
[----:B------:R-:W-:-:S02]  /*7860*/  SEL R123, RZ, 0x4, P4 ;  /* 0x00000004ff7b7807 */ /* 0x000fc40002000000 */
[----:B------:R-:W-:Y:S02]  /*7870*/  ISETP.NE.U32.AND P2, PT, R126, RZ, PT ;  /* 0x000000ff7e00720c */ /* 0x000fe40003f45070 */
[----:B--2---:R-:W-:Y:S02]  /*7880*/  SEL R125, R122, RZ, P3 ;  /* 0x000000ff7a7d7207 */ /* 0x004fe40001800000 */
[----:B------:R-:W-:Y:S02]  /*7890*/  IADD3 R122, P3, PT, R154, UR74, RZ ;  /* 0x0000004a9a7a7c10 */ /* 0x000fe4000ff7e0ff */
[----:B------:R-:W-:Y:S02]  /*78a0*/  SEL R126, R123, RZ, P6 ;  /* 0x000000ff7b7e7207 */ /* 0x000fe40003000000 */
[----:B------:R-:W-:Y:S02]  /*78b0*/  IADD3 R124, P6, PT, R100, UR74, RZ ;  /* 0x0000004a647c7c10 */ /* 0x000fe4000ffde0ff */
[----:B------:R-:W-:-:S02]  /*78c0*/  IADD3.X R123, PT, PT, R153, UR37, RZ, P3, !PT ;  /* 0x00000025997b7c10 */ /* 0x000fc40009ffe4ff */
[----:B------:R-:W-:Y:S02]  /*78d0*/  ISETP.NE.U32.AND P3, PT, R125, RZ, PT ;  /* 0x000000ff7d00720c */ /* 0x000fe40003f65070 */
[----:B------:R-:W-:Y:S01]  /*78e0*/  IADD3.X R125, PT, PT, R99, UR37, RZ, P6, !PT ;  /* 0x00000025637d7c10 */ /* 0x000fe2000b7fe4ff */
[----:B------:R-:W-:Y:S01]  /*78f0*/  LDGSTS.E [R133+0x2000], desc[UR38][R122.64], P1 ;  /* 0x020000007a857fae */ /* 0x000fe200089a1026 */
[----:B------:R-:W-:Y:S02]  /*7900*/  ISETP.GE.AND P5, PT, R44, UR32, PT ;  /* 0x000000202c007c0c */ /* 0x000fe4000bfa6270 */
[----:B------:R-:W-:Y:S01]  /*7910*/  ISETP.NE.U32.AND P4, PT, R126, RZ, PT ;  /* 0x000000ff7e00720c */ /* 0x000fe20003f85070 */
[----:B------:R1:W-:Y:S01]  /*7920*/  LDGSTS.E [R133+0x2008], desc[UR38][R124.64], P2 ;  /* 0x020080007c857fae */ /* 0x0003e200091a1026 */
[----:B------:R-:W-:Y:S02]  /*7930*/  IADD3 R126, P6, PT, R108, UR74, RZ ;  /* 0x0000004a6c7e7c10 */ /* 0x000fe4000ffde0ff */
[----:B------:R-:W-:-:S02]  /*7940*/  ISETP.GE.AND P2, PT, R45, UR32, PT ;  /* 0x000000202d007c0c */ /* 0x000fc4000bf46270 */
[----:B------:R-:W-:Y:S02]  /*7950*/  PLOP3.LUT P1, PT, PT, PT, UP4, 0x40, 0x4 ;  /* 0x000000000004781c */ /* 0x000fe40003f2e848 */
[----:B------:R-:W-:Y:S02]  /*7960*/  SEL R132, RZ, 0x4, P5 ;  /* 0x00000004ff847807 */ /* 0x000fe40002800000 */
[----:B------:R-:W-:Y:S02]  /*7970*/  IADD3.X R127, PT, PT, R107, UR37, RZ, P6, !PT ;  /* 0x000000256b7f7c10 */ /* 0x000fe4000b7fe4ff */
[----:B------:R-:W-:Y:S01]  /*7980*/  PLOP3.LUT P5, PT, PT, PT, UP4, 0x40, 0x4 ;  /* 0x000000000004781c */ /* 0x000fe20003fae848 */
[----:B-1----:R-:W-:Y:S01]  /*7990*/  VIADD R133, R51, UR5 ;  /* 0x0000000533857c36 */ /* 0x002fe20008000000 */
[----:B------:R-:W-:Y:S01]  /*79a0*/  ISETP.GE.AND P6, PT, R47, UR32, PT ;  /* 0x000000202f007c0c */ /* 0x000fe2000bfc6270 */
[----:B------:R-:W-:Y:S01]  /*79b0*/  ULEA UR5, UR35, UR29, 0xd ;  /* 0x0000001d23057291 */ /* 0x000fe2000f8e68ff */
[----:B------:R-:W-:-:S02]  /*79c0*/  SEL R128, RZ, 0x4, P2 ;  /* 0x00000004ff807807 */ /* 0x000fc40001000000 */
[----:B------:R-:W-:Y:S01]  /*79d0*/  SEL R132, R132, RZ, P1 ;  /* 0x000000ff84847207 */ /* 0x000fe20000800000 */
[----:B------:R1:W-:Y:S01]  /*79e0*/  LDGSTS.E [R133], desc[UR38][R126.64], P3 ;  /* 0x000000007e857fae */ /* 0x0003e200099a1026 */
[----:B------:R-:W-:Y:S01]  /*79f0*/  PLOP3.LUT P1, PT, PT, PT, UP4, 0x40, 0x4 ;  /* 0x000000000004781c */ /* 0x000fe20003f2e848 */
[----:B------:R-:W-:Y:S01]  /*7a00*/  VIADD R177, R5, UR5 ;  /* 0x0000000505b17c36 */ /* 0x000fe20008000000 */
[----:B------:R-:W-:Y:S02]  /*7a10*/  SEL R123, RZ, 0x4, P6 ;  /* 0x00000004ff7b7807 */ /* 0x000fe40003000000 */
[----:B------:R-:W-:Y:S02]  /*7a20*/  SEL R128, R128, RZ, P5 ;  /* 0x000000ff80807207 */ /* 0x000fe40002800000 */
[----:B------:R-:W-:Y:S02]  /*7a30*/  ISETP.NE.U32.AND P5, PT, R132, RZ, PT ;  /* 0x000000ff8400720c */ /* 0x000fe40003fa5070 */
[----:B------:R-:W-:-:S02]  /*7a40*/  IADD3 R122, P2, PT, R106, UR74, RZ ;  /* 0x0000004a6a7a7c10 */ /* 0x000fc4000ff5e0ff */
        /* <DEDUP_REMOVED lines=8> */
[----:B------:R3:W-:Y:S01]  /*7ad0*/  LDGSTS.E [R133+0x2000], desc[UR38][R124.64], P5 ;  /* 0x020000007c857fae */ /* 0x0007e2000a9a1026 */
[----:B------:R-:W-:Y:S02]  /*7ae0*/  IADD3 R128, P5, PT, R150, UR74, RZ ;  /* 0x0000004a96807c10 */ /* 0x000fe4000ffbe0ff */
[----:B------:R-:W-:Y:S02]  /*7af0*/  ISETP.GE.AND P6, PT, R49, UR32, PT ;  /* 0x0000002031007c0c */ /* 0x000fe4000bfc6270 */
[----:B------:R-:W-:Y:S02]  /*7b00*/  PLOP3.LUT P4, PT, PT, PT, UP4, 0x40, 0x4 ;  /* 0x000000000004781c */ /* 0x000fe40003f8e848 */
[----:B------:R-:W-:Y:S02]  /*7b10*/  SEL R132, RZ, 0x4, P3 ;  /* 0x00000004ff847807 */ /* 0x000fe40001800000 */
[----:B------:R-:W-:-:S02]  /*7b20*/  IADD3.X R129, PT, PT, R149, UR37, RZ, P5, !PT ;  /* 0x0000002595817c10 */ /* 0x000fc4000affe4ff */
[----:B------:R-:W-:Y:S02]  /*7b30*/  PLOP3.LUT P5, PT, PT, PT, UP4, 0x40, 0x4 ;  /* 0x000000000004781c */ /* 0x000fe40003fae848 */
[----:B------:R-:W-:Y:S01]  /*7b40*/  ISETP.GE.AND P3, PT, R50, UR32, PT ;  /* 0x0000002032007c0c */ /* 0x000fe2000bf66270 */
[----:B------:R4:W-:Y:S01]  /*7b50*/  LDGSTS.E [R133+0x2008], desc[UR38][R128.64], P1 ;  /* 0x0200800080857fae */ /* 0x0009e200089a1026 */
[----:B-1----:R-:W-:Y:S02]  /*7b60*/  SEL R126, RZ, 0x4, P6 ;  /* 0x00000004ff7e7807 */ /* 0x002fe40003000000 */
[----:B------:R-:W-:Y:S02]  /*7b70*/  SEL R132, R132, RZ, P4 ;  /* 0x000000ff84847207 */ /* 0x000fe40002000000 */
[----:B------:R-:W-:Y:S02]  /*7b80*/  PLOP3.LUT P4, PT, PT, PT, UP4, 0x40, 0x4 ;  /* 0x000000000004781c */ /* 0x000fe40003f8e848 */
[----:B--2---:R-:W-:-:S02]  /*7b90*/  SEL R123, RZ, 0x4, P3 ;  /* 0x00000004ff7b7807 */ /* 0x004fc40001800000 */
[----:B------:R-:W-:Y:S02]  /*7ba0*/  SEL R126, R126, RZ, P5 ;  /* 0x000000ff7e7e7207 */ /* 0x000fe40002800000 */
[----:B------:R-:W-:Y:S02]  /*7bb0*/  ISETP.NE.U32.AND P5, PT, R132, RZ, PT ;  /* 0x000000ff8400720c */ /* 0x000fe40003fa5070 */
[----:B------:R-:W-:Y:S02]  /*7bc0*/  IADD3 R122, P3, PT, R104, UR74, RZ ;  /* 0x0000004a687a7c10 */ /* 0x000fe4000ff7e0ff */
[----:B---3--:R-:W-:Y:S02]  /*7bd0*/  SEL R125, R123, RZ, P4 ;  /* 0x000000ff7b7d7207 */ /* 0x008fe40002000000 */
[----:B------:R-:W-:Y:S02]  /*7be0*/  IADD3 R124, P6, PT, R64, UR74, RZ ;  /* 0x0000004a407c7c10 */ /* 0x000fe4000ffde0ff */
[----:B------:R-:W-:-:S02]  /*7bf0*/  IADD3.X R123, PT, PT, R103, UR37, RZ, P3, !PT ;  /* 0x00000025677b7c10 */ /* 0x000fc40009ffe4ff */
[----:B------:R-:W-:Y:S02]  /*7c00*/  ISETP.NE.U32.AND P4, PT, R125, RZ, PT ;  /* 0x000000ff7d00720c */ /* 0x000fe40003f85070 */
[----:B------:R-:W-:Y:S01]  /*7c10*/  IADD3.X R125, PT, PT, R173, UR37, RZ, P6, !PT ;  /* 0x00000025ad7d7c10 */ /* 0x000fe2000b7fe4ff */
[----:B------:R1:W-:Y:S01]  /*7c20*/  LDGSTS.E [R135], desc[UR38][R122.64], P2 ;  /* 0x000000007a877fae */ /* 0x0003e200091a1026 */
        /* <DEDUP_REMOVED lines=8> */
[----:B------:R-:W-:Y:S02]  /*7cb0*/  PLOP3.LUT P2, PT, PT, PT, UP4, 0x40, 0x4 ;  /* 0x000000000004781c */ /* 0x000fe40003f4e848 */
[----:B------:R-:W-:Y:S01]  /*7cc0*/  ISETP.GE.AND P1, PT, R54, UR32, PT ;  /* 0x0000002036007c0c */ /* 0x000fe2000bf26270 */
[----:B------:R-:W-:Y:S01]  /*7cd0*/  LDGSTS.E [R135+0x2000], desc[UR38][R126.64], P3 ;  /* 0x020000007e877fae */ /* 0x000fe200099a1026 */
[----:B----4-:R-:W-:-:S02]  /*7ce0*/  SEL R128, RZ, 0x4, P6 ;  /* 0x00000004ff807807 */ /* 0x010fc40003000000 */
[----:B------:R-:W-:Y:S02]  /*7cf0*/  SEL R132, R132, RZ, P5 ;  /* 0x000000ff84847207 */ /* 0x000fe40002800000 */
[----:B------:R-:W-:Y:S02]  /*7d00*/  PLOP3.LUT P5, PT, PT, PT, UP4, 0x40, 0x4 ;  /* 0x000000000004781c */ /* 0x000fe40003fae848 */
[----:B-1----:R-:W-:Y:S02]  /*7d10*/  SEL R123, RZ, 0x4, P1 ;  /* 0x00000004ff7b7807 */ /* 0x002fe40000800000 */
[----:B------:R-:W-:Y:S02]  /*7d20*/  SEL R128, R128, RZ, P2 ;  /* 0x000000ff80807207 */ /* 0x000fe40001000000 */
[----:B------:R-:W-:Y:S02]  /*7d30*/  ISETP.NE.U32.AND P2, PT, R132, RZ, PT ;  /* 0x000000ff8400720c */ /* 0x000fe40003f45070 */
[----:B------:R-:W-:-:S02]  /*7d40*/  IADD3 R122, P1, PT, R146, UR74, RZ ;  /* 0x0000004a927a7c10 */ /* 0x000fc4000ff3e0ff */
[----:B--2---:R-:W-:Y:S02]  /*7d50*/  SEL R125, R123, RZ, P5 ;  /* 0x000000ff7b7d7207 */ /* 0x004fe40002800000 */
[----:B------:R-:W-:Y:S02]  /*7d60*/  IADD3 R124, P6, PT, R172, UR74, RZ ;  /* 0x0000004aac7c7c10 */ /* 0x000fe4000ffde0ff */
[----:B------:R-:W-:Y:S02]  /*7d70*/  IADD3.X R123, PT, PT, R145, UR37, RZ, P1, !PT ;  /* 0x00000025917b7c10 */ /* 0x000fe40008ffe4ff */
[----:B------:R-:W-:Y:S02]  /*7d80*/  ISETP.NE.U32.AND P1, PT, R125, RZ, PT ;  /* 0x000000ff7d00720c */ /* 0x000fe40003f25070 */
[----:B------:R-:W-:Y:S01]  /*7d90*/  IADD3.X R125, PT, PT, R171, UR37, RZ, P6, !PT ;  /* 0x00000025ab7d7c10 */ /* 0x000fe2000b7fe4ff */
[----:B------:R1:W-:Y:S01]  /*7da0*/  LDGSTS.E [R135+0x2008], desc[UR38][R122.64], P4 ;  /* 0x020080007a877fae */ /* 0x0003e2000a1a1026 */
[----:B------:R-:W-:-:S02]  /*7db0*/  ISETP.NE.U32.AND P5, PT, R128, RZ, PT ;  /* 0x000000ff8000720c */ /* 0x000fc40003fa5070 */
[----:B------:R-:W-:Y:S01]  /*7dc0*/  IADD3 R128, P4, PT, R170, UR74, RZ ;  /* 0x0000004aaa807c10 */ /* 0x000fe2000ff9e0ff */
[----:B------:R2:W-:Y:S01]  /*7dd0*/  LDGSTS.E [R137], desc[UR38][R124.64], P2 ;  /* 0x000000007c897fae */ /* 0x0005e200091a1026 */
[----:B------:R-:W-:Y:S02]  /*7de0*/  ISETP.GE.AND P2, PT, R55, UR32, PT ;  /* 0x0000002037007c0c */ /* 0x000fe4000bf46270 */
[----:B------:R-:W-:Y:S02]  /*7df0*/  IADD3 R132, P6, PT, R144, UR74, RZ ;  /* 0x0000004a90847c10 */ /* 0x000fe4000ffde0ff */
[----:B------:R-:W-:Y:S02]  /*7e00*/  IADD3.X R129, PT, PT, R169, UR37, RZ, P4, !PT ;  /* 0x00000025a9817c10 */ /* 0x000fe4000a7fe4ff */
[----:B------:R-:W-:Y:S02]  /*7e10*/  ISETP.GE.AND P4, PT, R57, UR32, PT ;  /* 0x0000002039007c0c */ /* 0x000fe4000bf86270 */
[----:B------:R-:W-:Y:S01]  /*7e20*/  PLOP3.LUT P3, PT, PT, PT, UP4, 0x40, 0x4 ;  /* 0x000000000004781c */ /* 0x000fe20003f6e848 */
[----:B------:R-:W-:Y:S01]  /*7e30*/  LDGSTS.E [R137+0x8], desc[UR38][R128.64], P5 ;  /* 0x0000800080897fae */ /* 0x000fe2000a9a1026 */
[----:B------:R-:W-:-:S02]  /*7e40*/  SEL R134, RZ, 0x4, P2 ;  /* 0x00000004ff867807 */ /* 0x000fc40001000000 */
[----:B------:R-:W-:Y:S02]  /*7e50*/  IADD3.X R133, PT, PT, R143, UR37, RZ, P6, !PT ;  /* 0x000000258f857c10 */ /* 0x000fe4000b7fe4ff */
[----:B------:R-:W-:Y:S02]  /*7e60*/  ISETP.GE.AND P6, PT, R12, UR32, PT ;  /* 0x000000200c007c0c */ /* 0x000fe4000bfc6270 */
[----:B------:R-:W-:Y:S01]  /*7e70*/  PLOP3.LUT P2, PT, PT, PT, UP4, 0x40, 0x4 ;  /* 0x000000000004781c */ /* 0x000fe20003f4e848 */
[----:B------:R3:W-:Y:S01]  /*7e80*/  LDGSTS.E [R137+0x2000], desc[UR38][R132.64], P1 ;  /* 0x0200000084897fae */ /* 0x0007e200089a1026 */
[----:B-1----:R-:W-:Y:S02]  /*7e90*/  SEL R122, RZ, 0x4, P4 ;  /* 0x00000004ff7a7807 */ /* 0x002fe40002000000 */
[----:B------:R-:W-:Y:S02]  /*7ea0*/  SEL R134, R134, RZ, P3 ;  /* 0x000000ff86867207 */ /* 0x000fe40001800000 */
[----:B------:R-:W-:-:S02]  /*7eb0*/  PLOP3.LUT P3, PT, PT, PT, UP4, 0x40, 0x4 ;  /* 0x000000000004781c */ /* 0x000fc40003f6e848 */
[----:B------:R-:W-:Y:S02]  /*7ec0*/  SEL R123, RZ, 0x4, P6 ;  /* 0x00000004ff7b7807 */ /* 0x000fe40003000000 */
[----:B------:R-:W-:Y:S02]  /*7ed0*/  ISETP.GE.AND P4, PT, R59, UR32, PT ;  /* 0x000000203b007c0c */ /* 0x000fe4000bf86270 */
[----:B------:R-:W-:Y:S02]  /*7ee0*/  SEL R122, R122, RZ, P2 ;  /* 0x000000ff7a7a7207 */ /* 0x000fe40001000000 */
[----:B------:R-:W-:Y:S02]  /*7ef0*/  ISETP.NE.U32.AND P2, PT, R134, RZ, PT ;  /* 0x000000ff8600720c */ /* 0x000fe40003f45070 */
[----:B------:R-:W-:Y:S02]  /*7f00*/  SEL R123, R123, RZ, P3 ;  /* 0x000000ff7b7b7207 */ /* 0x000fe40001800000 */
[----:B--2---:R-:W-:-:S02]  /*7f10*/  SEL R124, RZ, 0x4, P4 ;  /* 0x00000004ff7c7807 */ /* 0x004fc40002000000 */
[----:B------:R-:W-:Y:S02]  /*7f20*/  ISETP.NE.U32.AND P3, PT, R122, RZ, PT ;  /* 0x000000ff7a00720c */ /* 0x000fe40003f65070 */
[----:B------:R-:W-:Y:S02]  /*7f30*/  IADD3 R122, P4, PT, R142, UR74, RZ ;  /* 0x0000004a8e7a7c10 */ /* 0x000fe4000ff9e0ff */
[----:B------:R-:W-:Y:S02]  /*7f40*/  PLOP3.LUT P6, PT, PT, PT, UP4, 0x40, 0x4 ;  /* 0x000000000004781c */ /* 0x000fe40003fce848 */
[----:B------:R-:W-:Y:S02]  /*7f50*/  ISETP.NE.U32.AND P5, PT, R123, RZ, PT ;  /* 0x000000ff7b00720c */ /* 0x000fe40003fa5070 */
[----:B------:R-:W-:Y:S02]  /*7f60*/  IADD3.X R123, PT, PT, R141, UR37, RZ, P4, !PT ;  /* 0x000000258d7b7c10 */ /* 0x000fe4000a7fe4ff */
[----:B------:R-:W-:-:S02]  /*7f70*/  SEL R124, R124, RZ, P6 ;  /* 0x000000ff7c7c7207 */ /* 0x000fc40003000000 */
[----:B------:R-:W-:Y:S01]  /*7f80*/  ISETP.GE.AND P4, PT, R14, UR32, PT ;  /* 0x000000200e007c0c */ /* 0x000fe2000bf86270 */
[----:B------:R1:W-:Y:S01]  /*7f90*/  LDGSTS.E [R137+0x2008], desc[UR38][R122.64], P2 ;  /* 0x020080007a897fae */ /* 0x0003e200091a1026 */
[----:B------:R-:W-:Y:S02]  /*7fa0*/  IADD3 R126, P1, PT, R168, UR74, RZ ;  /* 0x0000004aa87e7c10 */ /* 0x000fe4000ff3e0ff */
[----:B------:R-:W-:Y:S02]  /*7fb0*/  ISETP.NE.U32.AND P6, PT, R124, RZ, PT ;  /* 0x000000ff7c00720c */ /* 0x000fe40003fc5070 */
[----:B------:R-:W-:Y:S02]  /*7fc0*/  PLOP3.LUT P2, PT, PT, PT, UP4, 0x40, 0x4 ;  /* 0x000000000004781c */ /* 0x000fe40003f4e848 */
[----:B------:R-:W-:Y:S02]  /*7fd0*/  SEL R124, RZ, 0x4, P4 ;  /* 0x00000004ff7c7807 */ /* 0x000fe40002000000 */
[----:B------:R-:W-:-:S02]  /*7fe0*/  IADD3.X R127, PT, PT, R167, UR37, RZ, P1, !PT ;  /* 0x00000025a77f7c10 */ /* 0x000fc40008ffe4ff */
[----:B------:R-:W-:Y:S01]  /*7ff0*/  ISETP.GE.AND P4, PT, R6, UR32, PT ;  /* 0x0000002006007c0c */ /* 0x000fe2000bf86270 */
[----:B------:R-:W-:Y:S01]  /*8000*/  UIADD3 UR32, UPT, UPT, UR32, -0x40, URZ ;  /* 0xffffffc020207890 */ /* 0x000fe2000fffe0ff */
[----:B------:R-:W-:Y:S01]  /*8010*/  IADD3 R134, P1, PT, R102, UR74, RZ ;  /* 0x0000004a66867c10 */ /* 0x000fe2000ff3e0ff */
[----:B------:R2:W-:Y:S01]  /*8020*/  LDGSTS.E [R175], desc[UR38][R126.64], P3 ;  /* 0x000000007eaf7fae */ /* 0x0005e200099a1026 */
[----:B------:R-:W-:Y:S02]  /*8030*/  SEL R124, R124, RZ, P2 ;  /* 0x000000ff7c7c7207 */ /* 0x000fe40001000000 */
[----:B------:R-:W-:Y:S02]  /*8040*/  PLOP3.LUT P2, PT, PT, PT, UP4, 0x40, 0x4 ;  /* 0x000000000004781c */ /* 0x000fe40003f4e848 */
[----:B------:R-:W-:Y:S02]  /*8050*/  SEL R125, RZ, 0x4, P4 ;  /* 0x00000004ff7d7807 */ /* 0x000fe40002000000 */
[----:B------:R-:W-:-:S02]  /*8060*/  IADD3.X R135, PT, PT, R101, UR37, RZ, P1, !PT ;  /* 0x0000002565877c10 */ /* 0x000fc40008ffe4ff */
[----:B------:R-:W-:Y:S02]  /*8070*/  ISETP.NE.U32.AND P1, PT, R124, RZ, PT ;  /* 0x000000ff7c00720c */ /* 0x000fe40003f25070 */
[----:B------:R-:W-:Y:S01]  /*8080*/  SEL R125, R125, RZ, P2 ;  /* 0x000000ff7d7d7207 */ /* 0x000fe20001000000 */
[----:B------:R4:W-:Y:S01]  /*8090*/  LDGSTS.E [R175+0x8], desc[UR38][R134.64], P5 ;  /* 0x0000800086af7fae */ /* 0x0009e2000a9a1026 */
[----:B---3--:R-:W-:Y:S02]  /*80a0*/  IADD3 R132, P2, PT, R140, UR74, RZ ;  /* 0x0000004a8c847c10 */ /* 0x008fe4000ff5e0ff */
[----:B------:R-:W-:Y:S01]  /*80b0*/  IADD3 R124, P4, PT, R98, UR74, RZ ;  /* 0x0000004a627c7c10 */ /* 0x000fe2000ff9e0ff */
[----:B------:R-:W-:Y:S01]  /*80c0*/  UIADD3 UR74, UP5, UPT, UR74, UR71, URZ ;  /* 0x000000474a4a7290 */ /* 0x000fe2000ffbe0ff */
[----:B------:R-:W-:Y:S02]  /*80d0*/  ISETP.NE.U32.AND P3, PT, R125, RZ, PT ;  /* 0x000000ff7d00720c */ /* 0x000fe40003f65070 */
[----:B------:R-:W-:-:S02]  /*80e0*/  IADD3.X R133, PT, PT, R139, UR37, RZ, P2, !PT ;  /* 0x000000258b857c10 */ /* 0x000fc400097fe4ff */
[----:B------:R-:W-:Y:S01]  /*80f0*/  IADD3.X R125, PT, PT, R97, UR37, RZ, P4, !PT ;  /* 0x00000025617d7c10 */ /* 0x000fe2000a7fe4ff */
[----:B------:R-:W-:Y:S01]  /*8100*/  UIADD3.X UR37, UPT, UPT, UR37, UR70, URZ, UP5, !UPT ;  /* 0x0000004625257290 */ /* 0x000fe2000affe4ff */
[----:B-1----:R-:W-:Y:S01]  /*8110*/  IADD3 R122, P2, PT, R96, UR72, RZ ;  /* 0x00000048607a7c10 */ /* 0x002fe2000ff5e0ff */
[----:B------:R1:W-:Y:S01]  /*8120*/  LDGSTS.E [R175+0x2000], desc[UR38][R132.64], P6 ;  /* 0x0200000084af7fae */ /* 0x0003e2000b1a1026 */
[----:B------:R-:W-:Y:S02]  /*8130*/  IADD3 R128, P4, PT, R88, UR72, RZ ;  /* 0x0000004858807c10 */ /* 0x000fe4000ff9e0ff */
[----:B------:R-:W-:Y:S01]  /*8140*/  IADD3.X R123, PT, PT, R95, UR36, RZ, P2, !PT ;  /* 0x000000245f7b7c10 */ /* 0x000fe200097fe4ff */
[----:B------:R3:W-:Y:S01]  /*8150*/  LDGSTS.E [R175+0x2008], desc[UR38][R124.64], P1 ;  /* 0x020080007caf7fae */ /* 0x0007e200089a1026 */
[----:B--2---:R-:W-:Y:S02]  /*8160*/  IADD3 R126, P1, PT, R80, UR72, RZ ;  /* 0x00000048507e7c10 */ /* 0x004fe4000ff3e0ff */
[----:B----4-:R-:W-:Y:S01]  /*8170*/  IADD3 R134, P2, PT, R72, UR72, RZ ;  /* 0x0000004848867c10 */ /* 0x010fe2000ff5e0ff */
[----:B------:R-:W0:Y:S01]  /*8180*/  LDGDEPBAR ;  /* 0x00000000000079af */ /* 0x000e220000000000 */
[----:B------:R-:W-:-:S02]  /*8190*/  IADD3.X R127, PT, PT, R79, UR36, RZ, P1, !PT ;  /* 0x000000244f7f7c10 */ /* 0x000fc40008ffe4ff */
[----:B------:R-:W-:Y:S01]  /*81a0*/  IADD3.X R129, PT, PT, R87, UR36, RZ, P4, !PT ;  /* 0x0000002457817c10 */ /* 0x000fe2000a7fe4ff */
[----:B------:R2:W-:Y:S01]  /*81b0*/  LDGSTS.E [R177+0xc000], desc[UR38][R122.64], P3 ;  /* 0x0c0000007ab17fae */ /* 0x0005e200099a1026 */
[----:B-1----:R-:W-:Y:S02]  /*81c0*/  IADD3 R132, P1, PT, R94, UR72, RZ ;  /* 0x000000485e847c10 */ /* 0x002fe4000ff3e0ff */
[----:B------:R-:W-:Y:S01]  /*81d0*/  IADD3.X R135, PT, PT, R71, UR36, RZ, P2, !PT ;  /* 0x0000002447877c10 */ /* 0x000fe200097fe4ff */
[----:B------:R1:W-:Y:S01]  /*81e0*/  LDGSTS.E [R177+0xc400], desc[UR38][R128.64], P3 ;  /* 0x0c40000080b17fae */ /* 0x0003e200099a1026 */
[----:B---3--:R-:W-:Y:S01]  /*81f0*/  IADD3 R124, P2, PT, R86, UR72, RZ ;  /* 0x00000048567c7c10 */ /* 0x008fe2000ff5e0ff */
[----:B------:R-:W-:Y:S01]  /*8200*/  VIADD R175, R61, UR5 ;  /* 0x000000053daf7c36 */ /* 0x000fe20008000000 */
[----:B------:R-:W-:Y:S01]  /*8210*/  IADD3.X R133, PT, PT, R93, UR36, RZ, P1, !PT ;  /* 0x000000245d857c10 */ /* 0x000fe20008ffe4ff */
[----:B------:R3:W-:Y:S01]  /*8220*/  LDGSTS.E [R177+0xc800], desc[UR38][R126.64], P3 ;  /* 0x0c8000007eb17fae */ /* 0x0007e200099a1026 */
[----:B------:R-:W-:-:S02]  /*8230*/  IADD3.X R125, PT, PT, R85, UR36, RZ, P2, !PT ;  /* 0x00000024557d7c10 */ /* 0x000fc400097fe4ff */
[----:B--2---:R-:W-:Y:S01]  /*8240*/  IADD3 R122, P1, PT, R78, UR72, RZ ;  /* 0x000000484e7a7c10 */ /* 0x004fe2000ff3e0ff */
[----:B------:R2:W-:Y:S01]  /*8250*/  LDGSTS.E [R177+0xcc00], desc[UR38][R134.64], P3 ;  /* 0x0cc0000086b17fae */ /* 0x0005e200099a1026 */
[----:B-1----:R-:W-:-:S03]  /*8260*/  IADD3 R128, P2, PT, R70, UR72, RZ ;  /* 0x0000004846807c10 */ /* 0x002fc6000ff5e0ff */
[----:B------:R1:W-:Y:S01]  /*8270*/  LDGSTS.E [R175+0xc100], desc[UR38][R132.64], P3 ;  /* 0x0c10000084af7fae */ /* 0x0003e200099a1026 */
[----:B------:R-:W-:Y:S02]  /*8280*/  IADD3.X R123, PT, PT, R77, UR36, RZ, P1, !PT ;  /* 0x000000244d7b7c10 */ /* 0x000fe40008ffe4ff */
[----:B---3--:R-:W-:Y:S01]  /*8290*/  IADD3 R126, P1, PT, R92, UR72, RZ ;  /* 0x000000485c7e7c10 */ /* 0x008fe2000ff3e0ff */
[----:B------:R-:W-:Y:S01]  /*82a0*/  LDGSTS.E [R175+0xc500], desc[UR38][R124.64], P3 ;  /* 0x0c5000007caf7fae */ /* 0x000fe200099a1026 */
[----:B------:R-:W-:Y:S02]  /*82b0*/  IADD3.X R129, PT, PT, R69, UR36, RZ, P2, !PT ;  /* 0x0000002445817c10 */ /* 0x000fe400097fe4ff */
[----:B------:R-:W-:Y:S01]  /*82c0*/  IADD3 R136, P2, PT, R84, UR72, RZ ;  /* 0x0000004854887c10 */ /* 0x000fe2000ff5e0ff */
[----:B------:R3:W-:Y:S01]  /*82d0*/  LDGSTS.E [R175+0xc900], desc[UR38][R122.64], P3 ;  /* 0x0c9000007aaf7fae */ /* 0x0007e200099a1026 */
[----:B------:R-:W-:Y:S01]  /*82e0*/  IADD3.X R127, PT, PT, R91, UR36, RZ, P1, !PT ;  /* 0x000000245b7f7c10 */ /* 0x000fe20008ffe4ff */
[----:B--2---:R-:W-:Y:S01]  /*82f0*/  VIADD R177, R62, UR5 ;  /* 0x000000053eb17c36 */ /* 0x004fe20008000000 */
[----:B------:R-:W-:Y:S01]  /*8300*/  IADD3 R134, P1, PT, R76, UR72, RZ ;  /* 0x000000484c867c10 */ /* 0x000fe2000ff3e0ff */
[----:B------:R2:W-:Y:S01]  /*8310*/  LDGSTS.E [R175+0xcd00], desc[UR38][R128.64], P3 ;  /* 0x0cd0000080af7fae */ /* 0x0005e200099a1026 */
[----:B------:R-:W-:-:S02]  /*8320*/  IADD3.X R137, PT, PT, R83, UR36, RZ, P2, !PT ;  /* 0x0000002453897c10 */ /* 0x000fc400097fe4ff */
[----:B-1----:R-:W-:Y:S01]  /*8330*/  IADD3 R132, P2, PT, R68, UR72, RZ ;  /* 0x0000004844847c10 */ /* 0x002fe2000ff5e0ff */
[----:B------:R1:W-:Y:S01]  /*8340*/  LDGSTS.E [R177+0xc200], desc[UR38][R126.64], P3 ;  /* 0x0c2000007eb17fae */ /* 0x0003e200099a1026 */
[----:B------:R-:W-:Y:S02]  /*8350*/  IADD3.X R135, PT, PT, R75, UR36, RZ, P1, !PT ;  /* 0x000000244b877c10 */ /* 0x000fe40008ffe4ff */
[----:B------:R-:W-:Y:S01]  /*8360*/  IADD3.X R133, PT, PT, R67, UR36, RZ, P2, !PT ;  /* 0x0000002443857c10 */ /* 0x000fe200097fe4ff */
[----:B------:R-:W-:Y:S01]  /*8370*/  LDGSTS.E [R177+0xc600], desc[UR38][R136.64], P3 ;  /* 0x0c60000088b17fae */ /* 0x000fe200099a1026 */
[----:B---3--:R-:W-:Y:S02]  /*8380*/  IADD3 R122, P1, PT, R90, UR72, RZ ;  /* 0x000000485a7a7c10 */ /* 0x008fe4000ff3e0ff */
[----:B------:R-:W-:Y:S01]  /*8390*/  IADD3 R124, P2, PT, R82, UR72, RZ ;  /* 0x00000048527c7c10 */ /* 0x000fe2000ff5e0ff */
[----:B--2---:R-:W-:Y:S01]  /*83a0*/  VIADD R175, R63, UR5 ;  /* 0x000000053faf7c36 */ /* 0x004fe20008000000 */
[----:B------:R-:W-:Y:S01]  /*83b0*/  IADD3.X R123, PT, PT, R89, UR36, RZ, P1, !PT ;  /* 0x00000024597b7c10 */ /* 0x000fe20008ffe4ff */
[----:B------:R-:W-:Y:S01]  /*83c0*/  LDGSTS.E [R177+0xca00], desc[UR38][R134.64], P3 ;  /* 0x0ca0000086b17fae */ /* 0x000fe200099a1026 */
[----:B------:R-:W-:Y:S01]  /*83d0*/  IADD3 R128, P4, PT, R66, UR72, RZ ;  /* 0x0000004842807c10 */ /* 0x000fe2000ff9e0ff */
[----:B------:R-:W-:Y:S01]  /*83e0*/  USEL UR5, URZ, 0x1, !UP3 ;  /* 0x00000001ff057887 */ /* 0x000fe2000d800000 */
[----:B-1----:R-:W-:Y:S01]  /*83f0*/  IADD3 R126, P1, PT, R74, UR72, RZ ;  /* 0x000000484a7e7c10 */ /* 0x002fe2000ff3e0ff */
[----:B------:R-:W-:Y:S01]  /*8400*/  LDGSTS.E [R177+0xce00], desc[UR38][R132.64], P3 ;  /* 0x0ce0000084b17fae */ /* 0x000fe200099a1026 */
[----:B------:R-:W-:Y:S01]  /*8410*/  IADD3.X R125, PT, PT, R81, UR36, RZ, P2, !PT ;  /* 0x00000024517d7c10 */ /* 0x000fe200097fe4ff */
[----:B------:R-:W-:Y:S01]  /*8420*/  UISETP.NE.U32.AND UP3, UPT, UR69, UR6, UPT ;  /* 0x000000064500728c */ /* 0x000fe2000bf65070 */
[----:B------:R-:W-:Y:S01]  /*8430*/  IADD3.X R127, PT, PT, R73, UR36, RZ, P1, !PT ;  /* 0x00000024497f7c10 */ /* 0x000fe20008ffe4ff */
[----:B------:R1:W-:Y:S01]  /*8440*/  LDGSTS.E [R175+0xc300], desc[UR38][R122.64], P3 ;  /* 0x0c3000007aaf7fae */ /* 0x0003e200099a1026 */
[----:B------:R-:W-:Y:S01]  /*8450*/  IADD3.X R129, PT, PT, R65, UR36, RZ, P4, !PT ;  /* 0x0000002441817c10 */ /* 0x000fe2000a7fe4ff */
[----:B------:R-:W-:-:S02]  /*8460*/  UIADD3 UR72, UP4, UPT, UR72, UR73, URZ ;  /* 0x0000004948487290 */ /* 0x000fc4000ff9e0ff */
[----:B------:R2:W-:Y:S01]  /*8470*/  LDGSTS.E [R175+0xc700], desc[UR38][R124.64], P3 ;  /* 0x0c7000007caf7fae */ /* 0x0005e200099a1026 */
[----:B------:R-:W-:Y:S02]  /*8480*/  ULOP3.LUT UR5, UR7, UR5, URZ, 0x3c, !UPT ;  /* 0x0000000507057292 */ /* 0x000fe4000f8e3cff */
[----:B------:R-:W-:Y:S01]  /*8490*/  UIADD3.X UR36, UPT, UPT, UR36, UR75, URZ, UP4, !UPT ;  /* 0x0000004b24247290 */ /* 0x000fe2000a7fe4ff */
[----:B------:R2:W-:Y:S04]  /*84a0*/  LDGSTS.E [R175+0xcb00], desc[UR38][R126.64], P3 ;  /* 0x0cb000007eaf7fae */ /* 0x0005e800099a1026 */
[----:B------:R2:W-:Y:S01]  /*84b0*/  LDGSTS.E [R175+0xcf00], desc[UR38][R128.64], P3 ;  /* 0x0cf0000080af7fae */ /* 0x0005e200099a1026 */
[----:B-1----:R-:W-:-:S03]  /*84c0*/  IMAD.U32 R122, RZ, RZ, UR7 ;  /* 0x00000007ff7a7e24 */ /* 0x002fc6000f8e00ff */
[----:B------:R-:W0:Y:S01]  /*84d0*/  LDGDEPBAR ;  /* 0x00000000000079af */ /* 0x000e220000000000 */
[----:B------:R-:W-:Y:S05]  /*84e0*/  BRA.U UP3, `(.L_x_10) ;  /* 0xffffffe503507547 */ /* 0x000fea000b83ffff */
.L_x_7:
[----:B------:R-:W-:Y:S05]  /*84f0*/  BRA.U !UP2, `(.L_x_11) ;  /* 0x000000010a107547 */ /* 0x000fea000b800000 */
[----:B------:R-:W-:-:S06]  /*8500*/  USHF.L.U32 UR7, UR7, 0x1f, URZ ;  /* 0x0000001f07077899 */ /* 0x000fcc00080006ff */
[----:B------:R-:W-:-:S04]  /*8510*/  IMAD.U32 R4, RZ, RZ, UR7 ;  /* 0x00000007ff047e24 */ /* 0x000fc8000f8e00ff */
[----:B------:R-:W1:Y:S02]  /*8520*/  SYNCS.PHASECHK.TRANS64.TRYWAIT P1, [UR28], R4 ;  /* 0x00000004ff0075a7 */ /* 0x000e64000802111c */
[----:B-1----:R-:W-:Y:S05]  /*8530*/  @!P1 BRA `(.L_x_12) ;  /* 0x0000000800c49947 */ /* 0x002fea0003800000 */
.L_x_11:
[----:B------:R-:W-:-:S04]  /*8540*/  DEPBAR.LE SB0, 0x0 ;  /* 0x000080000000791a */ /* 0x000fc80000000000 */
[----:B------:R-:W-:Y:S01]  /*8550*/  BAR.SYNC.DEFER_BLOCKING 0x0 ;  /* 0x0000000000007b1d */ /* 0x000fe20000010000 */
[C---:B------:R-:W-:Y:S02]  /*8560*/  IMAD.SHL.U32 R37, R34.reuse, 0x80, RZ ;  /* 0x0000008022257824 */ /* 0x040fe400078e00ff */
[C---:B------:R-:W-:Y:S02]  /*8570*/  IMAD.SHL.U32 R36, R34.reuse, 0x10, RZ ;  /* 0x0000001022247824 */ /* 0x040fe400078e00ff */
[----:B------:R-:W-:Y:S01]  /*8580*/  IMAD.SHL.U32 R35, R34, 0x8, RZ ;  /* 0x0000000822237824 */ /* 0x000fe200078e00ff */
[----:B------:R-:W-:Y:S02]  /*8590*/  LOP3.LUT R37, R37, 0x800, RZ, 0xc0, !PT ;  /* 0x0000080025257812 */ /* 0x000fe400078ec0ff */
[----:B------:R-:W1:Y:S01]  /*85a0*/  LDC R48, c[0x0][0x3b8] ;  /* 0x0000ee00ff307b82 */ /* 0x000e620000000800 */
[----:B------:R-:W-:Y:S01]  /*85b0*/  LOP3.LUT R34, R36, 0xf0, RZ, 0xc0, !PT ;  /* 0x000000f024227812 */ /* 0x000fe200078ec0ff */
[----:B------:R-:W4:Y:S01]  /*85c0*/  LDCU.128 UR8, c[0x0][0x390] ;  /* 0x00007200ff0877ac */ /* 0x000f220008000c00 */
[----:B------:R-:W-:-:S02]  /*85d0*/  LOP3.LUT R35, R35, 0x300, RZ, 0xc0, !PT ;  /* 0x0000030023237812 */ /* 0x000fc400078ec0ff */
[----:B------:R-:W-:Y:S01]  /*85e0*/  IADD3 R34, PT, PT, R34, UR29, R37 ;  /* 0x0000001d22227c10 */ /* 0x000fe2000fffe025 */
[----:B------:R-:W5:Y:S04]  /*85f0*/  LDCU UR4, c[0x0][0x3b4] ;  /* 0x00007680ff0477ac */ /* 0x000f680008000800 */
[----:B------:R-:W-:Y:S01]  /*8600*/  IMAD.IADD R34, R35, 0x1, R34 ;  /* 0x0000000123227824 */ /* 0x000fe200078e0222 */
[----:B------:R-:W-:Y:S01]  /*8610*/  LOP3.LUT R35, R36, 0x7f0, RZ, 0xc0, !PT ;  /* 0x000007f024237812 */ /* 0x000fe200078ec0ff */
[----:B------:R-:W2:Y:S02]  /*8620*/  @!P0 SYNCS.CCTL.IV [UR29+0x12000] ;  /* 0x01200000ff0089b1 */ /* 0x000ea4000800001d */
[----:B--2---:R-:W-:Y:S06]  /*8630*/  BAR.SYNC.DEFER_BLOCKING 0x0 ;  /* 0x0000000000007b1d */ /* 0x004fec0000010000 */
[----:B------:R-:W-:Y:S01]  /*8640*/  LDTM.16dp32bit_t0_t15.x16 R4, tmem[UR26] ;  /* 0x0000001a000479ee */ /* 0x000fe20008a00000 */
[----:B------:R-:W2:Y:S01]  /*8650*/  LDTM.16dp32bit_t16_t31.x16 R4, tmem[UR26+0x10] ;  /* 0x0000101a000479ee */ /* 0x000ea20008a20000 */
[----:B------:R-:W3:Y:S01]  /*8660*/  @!P0 SYNCS.CCTL.IV [UR29+0x12008] ;  /* 0x01200800ff0089b1 */ /* 0x000ee2000800001d */
[----:B------:R-:W-:Y:S01]  /*8670*/  NOP ;  /* 0x0000000000007918 */ /* 0x000fe20000000000 */
[C---:B----4-:R-:W-:Y:S01]  /*8680*/  ISETP.GE.AND P0, PT, R33.reuse, UR10, PT ;  /* 0x0000000a21007c0c */ /* 0x050fe2000bf06270 */
[----:B-----5:R-:W-:-:S03]  /*8690*/  IMAD R33, R33, UR4, RZ ;  /* 0x0000000421217c24 */ /* 0x020fc6000f8e02ff */
[----:B------:R-:W-:Y:S01]  /*86a0*/  ISETP.LT.AND P5, PT, R32, UR11, !P0 ;  /* 0x0000000b20007c0c */ /* 0x000fe2000c7a1270 */
[----:B--2---:R-:W-:Y:S01]  /*86b0*/  IMAD.MOV.U32 R40, RZ, RZ, R4 ;  /* 0x000000ffff287224 */ /* 0x004fe200078e0004 */
[----:B------:R-:W-:Y:S01]  /*86c0*/  LEA R44, P1, R33, UR8, 0x2 ;  /* 0x00000008212c7c11 */ /* 0x000fe2000f8210ff */
[----:B------:R-:W-:Y:S01]  /*86d0*/  IMAD.MOV.U32 R4, RZ, RZ, R5 ;  /* 0x000000ffff047224 */ /* 0x000fe200078e0005 */
[----:B------:R-:W-:Y:S01]  /*86e0*/  ISETP.LT.AND P4, PT, R31, UR11, !P0 ;  /* 0x0000000b1f007c0c */ /* 0x000fe2000c781270 */
[----:B------:R-:W-:Y:S01]  /*86f0*/  IMAD.MOV.U32 R41, RZ, RZ, R6 ;  /* 0x000000ffff297224 */ /* 0x000fe200078e0006 */
[----:B------:R-:W-:Y:S01]  /*8700*/  LEA.HI.X.SX32 R46, R33, UR9, 0x2, P1 ;  /* 0x00000009212e7c11 */ /* 0x000fe200088f16ff */
[----:B------:R-:W-:Y:S01]  /*8710*/  IMAD.MOV.U32 R5, RZ, RZ, R7 ;  /* 0x000000ffff057224 */ /* 0x000fe200078e0007 */
[----:B------:R-:W-:Y:S01]  /*8720*/  ISETP.LT.AND P3, PT, R30, UR11, !P0 ;  /* 0x0000000b1e007c0c */ /* 0x000fe2000c761270 */
[----:B------:R-:W-:Y:S01]  /*8730*/  IMAD.MOV.U32 R42, RZ, RZ, R8 ;  /* 0x000000ffff2a7224 */ /* 0x000fe200078e0008 */
[----:B------:R-:W-:Y:S01]  /*8740*/  ISETP.LT.AND P2, PT, R29, UR11, !P0 ;  /* 0x0000000b1d007c0c */ /* 0x000fe2000c741270 */
[----:B------:R-:W-:-:S02]  /*8750*/  IMAD.MOV.U32 R43, RZ, RZ, R10 ;  /* 0x000000ffff2b7224 */ /* 0x000fc400078e000a */
[----:B------:R-:W-:Y:S02]  /*8760*/  IMAD.MOV.U32 R6, RZ, RZ, R9 ;  /* 0x000000ffff067224 */ /* 0x000fe400078e0009 */
[----:B------:R-:W-:Y:S01]  /*8770*/  IMAD.MOV.U32 R7, RZ, RZ, R11 ;  /* 0x000000ffff077224 */ /* 0x000fe200078e000b */
[----:B---3--:R-:W-:Y:S01]  /*8780*/  STS.128 [R34], R40 ;  /* 0x0000002822007388 */ /* 0x008fe20000000c00 */
[----:B------:R-:W-:Y:S02]  /*8790*/  IMAD.MOV.U32 R8, RZ, RZ, R12 ;  /* 0x000000ffff087224 */ /* 0x000fe400078e000c */
[----:B------:R-:W-:Y:S01]  /*87a0*/  IMAD.MOV.U32 R12, RZ, RZ, R13 ;  /* 0x000000ffff0c7224 */ /* 0x000fe200078e000d */
[----:B------:R1:W-:Y:S01]  /*87b0*/  STS.128 [R34+0x400], R4 ;  /* 0x0004000422007388 */ /* 0x0003e20000000c00 */
[----:B------:R-:W-:Y:S02]  /*87c0*/  IMAD.MOV.U32 R9, RZ, RZ, R14 ;  /* 0x000000ffff097224 */ /* 0x000fe400078e000e */
[----:B------:R-:W-:Y:S01]  /*87d0*/  IMAD.MOV.U32 R13, RZ, RZ, R15 ;  /* 0x000000ffff0d7224 */ /* 0x000fe200078e000f */
[----:B------:R-:W-:Y:S01]  /*87e0*/  BAR.SYNC.DEFER_BLOCKING 0x0 ;  /* 0x0000000000007b1d */ /* 0x000fe20000010000 */
[----:B------:R-:W-:-:S02]  /*87f0*/  IMAD.MOV.U32 R10, RZ, RZ, R16 ;  /* 0x000000ffff0a7224 */ /* 0x000fc400078e0010 */
[----:B------:R-:W-:Y:S02]  /*8800*/  IMAD.MOV.U32 R11, RZ, RZ, R18 ;  /* 0x000000ffff0b7224 */ /* 0x000fe400078e0012 */
[----:B------:R-:W-:Y:S02]  /*8810*/  IMAD.MOV.U32 R14, RZ, RZ, R17 ;  /* 0x000000ffff0e7224 */ /* 0x000fe400078e0011 */
[----:B------:R-:W-:Y:S02]  /*8820*/  IMAD.MOV.U32 R15, RZ, RZ, R19 ;  /* 0x000000ffff0f7224 */ /* 0x000fe400078e0013 */
[----:B-1----:R-:W-:-:S04]  /*8830*/  IMAD R5, R32, R48, RZ ;  /* 0x0000003020057224 */ /* 0x002fc800078e02ff */
[----:B------:R-:W-:Y:S01]  /*8840*/  IMAD R7, R48, 0x2, R5 ;  /* 0x0000000230077824 */ /* 0x000fe200078e0205 */
[----:B------:R-:W-:-:S04]  /*8850*/  LEA R4, P1, R5, R44, 0x2 ;  /* 0x0000002c05047211 */ /* 0x000fc800078210ff */
[----:B------:R-:W-:Y:S02]  /*8860*/  LEA R6, P6, R7, R44, 0x2 ;  /* 0x0000002c07067211 */ /* 0x000fe400078c10ff */
[----:B------:R-:W-:Y:S01]  /*8870*/  LEA.HI.X.SX32 R5, R5, R46, 0x2, P1 ;  /* 0x0000002e05057211 */ /* 0x000fe200008f16ff */
[----:B------:R-:W1:Y:S01]  /*8880*/  LDS.128 R36, [R35+UR29] ;  /* 0x0000001d23247984 */ /* 0x000e620008000c00 */
[----:B------:R-:W-:-:S03]  /*8890*/  ISETP.LT.AND P1, PT, R28, UR11, !P0 ;  /* 0x0000000b1c007c0c */ /* 0x000fc6000c721270 */
[----:B------:R-:W-:Y:S01]  /*88a0*/  LDS.128 R16, [R35+UR29+0x800] ;  /* 0x0008001d23107984 */ /* 0x000fe20008000c00 */
[----:B------:R-:W-:Y:S06]  /*88b0*/  BAR.SYNC.DEFER_BLOCKING 0x0 ;  /* 0x0000000000007b1d */ /* 0x000fec0000010000 */
[----:B------:R2:W-:Y:S04]  /*88c0*/  STS.128 [R34], R8 ;  /* 0x0000000822007388 */ /* 0x0005e80000000c00 */
[----:B------:R3:W-:Y:S01]  /*88d0*/  STS.128 [R34+0x400], R12 ;  /* 0x0004000c22007388 */ /* 0x0007e20000000c00 */
[----:B------:R-:W-:Y:S01]  /*88e0*/  BAR.SYNC.DEFER_BLOCKING 0x0 ;  /* 0x0000000000007b1d */ /* 0x000fe20000010000 */
[----:B--2---:R-:W-:Y:S01]  /*88f0*/  IMAD R9, R48, 0x2, R7 ;  /* 0x0000000230097824 */ /* 0x004fe200078e0207 */
[----:B------:R-:W-:-:S03]  /*8900*/  LEA.HI.X.SX32 R7, R7, R46, 0x2, P6 ;  /* 0x0000002e07077211 */ /* 0x000fc600030f16ff */
[----:B------:R-:W-:Y:S01]  /*8910*/  IMAD R11, R48, 0x2, R9 ;  /* 0x00000002300b7824 */ /* 0x000fe200078e0209 */
[----:B------:R-:W-:-:S03]  /*8920*/  LEA R8, P6, R9, R44, 0x2 ;  /* 0x0000002c09087211 */ /* 0x000fc600078c10ff */
[C---:B---3--:R-:W-:Y:S01]  /*8930*/  IMAD R12, R48.reuse, 0x2, R11 ;  /* 0x00000002300c7824 */ /* 0x048fe200078e020b */
[----:B------:R-:W-:Y:S02]  /*8940*/  LEA.HI.X.SX32 R9, R9, R46, 0x2, P6 ;  /* 0x0000002e09097211 */ /* 0x000fe400030f16ff */
[----:B------:R-:W-:Y:S01]  /*8950*/  LEA R10, P6, R11, R44, 0x2 ;  /* 0x0000002c0b0a7211 */ /* 0x000fe200078c10ff */
[----:B------:R-:W-:-:S03]  /*8960*/  IMAD R13, R48, 0x2, R12 ;  /* 0x00000002300d7824 */ /* 0x000fc600078e020c */
[----:B------:R-:W-:Y:S01]  /*8970*/  LEA.HI.X.SX32 R11, R11, R46, 0x2, P6 ;  /* 0x0000002e0b0b7211 */ /* 0x000fe200030f16ff */
[----:B------:R-:W2:Y:S04]  /*8980*/  LDS.128 R40, [R35+UR29] ;  /* 0x0000001d23287984 */ /* 0x000ea80008000c00 */
[----:B-1----:R1:W-:Y:S01]  /*8990*/  @P5 STG.E desc[UR38][R4.64], R36 ;  /* 0x0000002404005986 */ /* 0x0023e2000c101926 */
[----:B------:R-:W-:-:S03]  /*89a0*/  ISETP.LT.AND P5, PT, R27, UR11, !P0 ;  /* 0x0000000b1b007c0c */ /* 0x000fc6000c7a1270 */
[----:B------:R3:W-:Y:S01]  /*89b0*/  @P4 STG.E desc[UR38][R6.64], R37 ;  /* 0x0000002506004986 */ /* 0x0007e2000c101926 */
[----:B------:R-:W-:-:S03]  /*89c0*/  ISETP.LT.AND P4, PT, R26, UR11, !P0 ;  /* 0x0000000b1a007c0c */ /* 0x000fc6000c781270 */
[----:B------:R4:W-:Y:S01]  /*89d0*/  @P3 STG.E desc[UR38][R8.64], R38 ;  /* 0x0000002608003986 */ /* 0x0009e2000c101926 */
[----:B------:R-:W-:Y:S02]  /*89e0*/  ISETP.LT.AND P3, PT, R24, UR11, !P0 ;  /* 0x0000000b18007c0c */ /* 0x000fe4000c761270 */
[C---:B-1----:R-:W-:Y:S01]  /*89f0*/  LEA R4, P6, R12.reuse, R44, 0x2 ;  /* 0x0000002c0c047211 */ /* 0x042fe200078c10ff */
[----:B------:R1:W-:Y:S01]  /*8a00*/  @P2 STG.E desc[UR38][R10.64], R39 ;  /* 0x000000270a002986 */ /* 0x0003e2000c101926 */
[----:B------:R-:W-:Y:S02]  /*8a10*/  ISETP.LT.AND P2, PT, R23, UR11, !P0 ;  /* 0x0000000b17007c0c */ /* 0x000fe4000c741270 */
[----:B------:R-:W-:Y:S01]  /*8a20*/  LEA.HI.X.SX32 R5, R12, R46, 0x2, P6 ;  /* 0x0000002e0c057211 */ /* 0x000fe200030f16ff */
[C---:B------:R-:W-:Y:S01]  /*8a30*/  IMAD R12, R48.reuse, 0x2, R13 ;  /* 0x00000002300c7824 */ /* 0x040fe200078e020d */
[C---:B---3--:R-:W-:Y:S01]  /*8a40*/  LEA R6, P6, R13.reuse, R44, 0x2 ;  /* 0x0000002c0d067211 */ /* 0x048fe200078c10ff */
[----:B------:R-:W3:Y:S03]  /*8a50*/  LDS.128 R32, [R35+UR29+0x800] ;  /* 0x0008001d23207984 */ /* 0x000ee60008000c00 */
[----:B------:R-:W-:Y:S01]  /*8a60*/  LEA.HI.X.SX32 R7, R13, R46, 0x2, P6 ;  /* 0x0000002e0d077211 */ /* 0x000fe200030f16ff */
[----:B------:R-:W-:Y:S01]  /*8a70*/  IMAD R13, R48, 0x2, R12 ;  /* 0x00000002300d7824 */ /* 0x000fe200078e020c */
[----:B----4-:R-:W-:-:S04]  /*8a80*/  LEA R8, P6, R12, R44, 0x2 ;  /* 0x0000002c0c087211 */ /* 0x010fc800078c10ff */
[----:B------:R-:W-:Y:S01]  /*8a90*/  LEA.HI.X.SX32 R9, R12, R46, 0x2, P6 ;  /* 0x0000002e0c097211 */ /* 0x000fe200030f16ff */
[----:B------:R-:W-:Y:S01]  /*8aa0*/  IMAD R12, R48, 0x2, R13 ;  /* 0x00000002300c7824 */ /* 0x000fe200078e020d */
[----:B-1----:R-:W-:-:S04]  /*8ab0*/  LEA R10, P6, R13, R44, 0x2 ;  /* 0x0000002c0d0a7211 */ /* 0x002fc800078c10ff */
[----:B------:R-:W-:Y:S01]  /*8ac0*/  LEA.HI.X.SX32 R11, R13, R46, 0x2, P6 ;  /* 0x0000002e0d0b7211 */ /* 0x000fe200030f16ff */
[----:B------:R-:W-:Y:S01]  /*8ad0*/  IMAD R13, R48, 0x2, R12 ;  /* 0x00000002300d7824 */ /* 0x000fe200078e020c */
[----:B--2---:R1:W-:Y:S01]  /*8ae0*/  @P1 STG.E desc[UR38][R4.64], R40 ;  /* 0x0000002804001986 */ /* 0x0043e2000c101926 */
        /* <DEDUP_REMOVED lines=9> */
[----:B------:R-:W-:Y:S01]  /*8b80*/  IMAD R12, R48, 0x2, R13 ;  /* 0x00000002300c7824 */ /* 0x000fe200078e020d */
[----:B--2---:R-:W-:-:S03]  /*8b90*/  LEA R6, P6, R13, R44, 0x2 ;  /* 0x0000002c0d067211 */ /* 0x004fc600078c10ff */
[----:B----4-:R-:W-:Y:S01]  /*8ba0*/  IMAD R9, R48, 0x2, R12 ;  /* 0x0000000230097824 */ /* 0x010fe200078e020c */
[----:B------:R-:W-:Y:S01]  /*8bb0*/  LEA.HI.X.SX32 R7, R13, R46, 0x2, P6 ;  /* 0x0000002e0d077211 */ /* 0x000fe200030f16ff */
[----:B------:R2:W-:Y:S01]  /*8bc0*/  @P2 STG.E desc[UR38][R4.64], R16 ;  /* 0x0000001004002986 */ /* 0x0005e2000c101926 */
[----:B------:R-:W-:Y:S01]  /*8bd0*/  ISETP.LT.AND P2, PT, R2, UR11, !P0 ;  /* 0x0000000b02007c0c */ /* 0x000fe2000c741270 */
[----:B------:R-:W-:Y:S01]  /*8be0*/  IMAD R13, R48, 0x2, R9 ;  /* 0x00000002300d7824 */ /* 0x000fe200078e0209 */
[-C--:B------:R-:W-:Y:S01]  /*8bf0*/  LEA R2, P6, R12, R44.reuse, 0x2 ;  /* 0x0000002c0c027211 */ /* 0x080fe200078c10ff */
[----:B------:R4:W-:Y:S01]  /*8c00*/  @P1 STG.E desc[UR38][R6.64], R17 ;  /* 0x0000001106001986 */ /* 0x0009e2000c101926 */
[C---:B------:R-:W-:Y:S01]  /*8c10*/  LEA R8, P1, R9.reuse, R44, 0x2 ;  /* 0x0000002c09087211 */ /* 0x040fe200078210ff */
[----:B------:R-:W-:Y:S01]  /*8c20*/  IMAD R14, R48, 0x2, R13 ;  /* 0x00000002300e7824 */ /* 0x000fe200078e020d */
[-C--:B------:R-:W-:Y:S02]  /*8c30*/  LEA.HI.X.SX32 R3, R12, R46.reuse, 0x2, P6 ;  /* 0x0000002e0c037211 */ /* 0x080fe400030f16ff */
[----:B------:R-:W-:Y:S01]  /*8c40*/  LEA.HI.X.SX32 R9, R9, R46, 0x2, P1 ;  /* 0x0000002e09097211 */ /* 0x000fe200008f16ff */
[----:B------:R-:W-:Y:S01]  /*8c50*/  IMAD R15, R48, 0x2, R14 ;  /* 0x00000002300f7824 */ /* 0x000fe200078e020e */
[CC--:B-1----:R-:W-:Y:S01]  /*8c60*/  LEA R10, P6, R13.reuse, R44.reuse, 0x2 ;  /* 0x0000002c0d0a7211 */ /* 0x0c2fe200078c10ff */
[----:B------:R1:W-:Y:S01]  /*8c70*/  @P5 STG.E desc[UR38][R2.64], R18 ;  /* 0x0000001202005986 */ /* 0x0003e2000c101926 */
[----:B--2---:R-:W-:Y:S01]  /*8c80*/  LEA R4, P1, R14, R44, 0x2 ;  /* 0x0000002c0e047211 */ /* 0x004fe200078210ff */
[----:B------:R-:W-:Y:S01]  /*8c90*/  IMAD R16, R48, 0x2, R15 ;  /* 0x0000000230107824 */ /* 0x000fe200078e020f */
[-C--:B------:R-:W-:Y:S01]  /*8ca0*/  LEA.HI.X.SX32 R11, R13, R46.reuse, 0x2, P6 ;  /* 0x0000002e0d0b7211 */ /* 0x080fe200030f16ff */
[----:B------:R1:W-:Y:S01]  /*8cb0*/  @P4 STG.E desc[UR38][R8.64], R19 ;  /* 0x0000001308004986 */ /* 0x0003e2000c101926 */
[----:B------:R-:W-:-:S02]  /*8cc0*/  LEA.HI.X.SX32 R5, R14, R46, 0x2, P1 ;  /* 0x0000002e0e057211 */ /* 0x000fc400008f16ff */
[----:B------:R-:W-:Y:S01]  /*8cd0*/  LEA R12, P6, R15, R44, 0x2 ;  /* 0x0000002c0f0c7211 */ /* 0x000fe200078c10ff */
[----:B---3--:R1:W-:Y:S01]  /*8ce0*/  @P3 STG.E desc[UR38][R10.64], R32 ;  /* 0x000000200a003986 */ /* 0x0083e2000c101926 */
[----:B------:R-:W-:Y:S02]  /*8cf0*/  ISETP.LT.AND P1, PT, R0, UR11, !P0 ;  /* 0x0000000b00007c0c */ /* 0x000fe4000c721270 */
[----:B------:R-:W-:Y:S01]  /*8d00*/  ISETP.LT.AND P0, PT, R25, UR11, !P0 ;  /* 0x0000000b19007c0c */ /* 0x000fe2000c701270 */
[----:B------:R1:W-:Y:S01]  /*8d10*/  @P2 STG.E desc[UR38][R4.64], R33 ;  /* 0x0000002104002986 */ /* 0x0003e2000c101926 */
[----:B------:R-:W-:Y:S02]  /*8d20*/  LEA.HI.X.SX32 R13, R15, R46, 0x2, P6 ;  /* 0x0000002e0f0d7211 */ /* 0x000fe400030f16ff */
[----:B----4-:R-:W-:-:S04]  /*8d30*/  LEA R6, P6, R16, R44, 0x2 ;  /* 0x0000002c10067211 */ /* 0x010fc800078c10ff */
[----:B------:R-:W-:-:S03]  /*8d40*/  LEA.HI.X.SX32 R7, R16, R46, 0x2, P6 ;  /* 0x0000002e10077211 */ /* 0x000fc600030f16ff */
[----:B------:R1:W-:Y:S04]  /*8d50*/  @P1 STG.E desc[UR38][R12.64], R34 ;  /* 0x000000220c001986 */ /* 0x0003e8000c101926 */
[----:B------:R1:W-:Y:S01]  /*8d60*/  @P0 STG.E desc[UR38][R6.64], R35 ;  /* 0x0000002306000986 */ /* 0x0003e2000c101926 */
[----:B------:R-:W-:Y:S06]  /*8d70*/  BAR.SYNC.DEFER_BLOCKING 0x0 ;  /* 0x0000000000007b1d */ /* 0x000fec0000010000 */
[----:B------:R-:W-:Y:S05]  /*8d80*/  BRA.U UP0, `(.L_x_13) ;  /* 0x00000001009c7547 */ /* 0x000fea000b800000 */
[----:B------:R-:W2:Y:S01]  /*8d90*/  S2UR UR5, SR_CgaCtaId ;  /* 0x00000000000579c3 */ /* 0x000ea20000008800 */
[----:B------:R-:W-:Y:S01]  /*8da0*/  NOP ;  /* 0x0000000000007918 */ /* 0x000fe20000000000 */
[----:B------:R-:W-:Y:S01]  /*8db0*/  UMOV UR4, 0x50 ;  /* 0x0000005000047882 */ /* 0x000fe20000000000 */
[----:B------:R-:W-:Y:S02]  /*8dc0*/  IMAD.U32 R0, RZ, RZ, UR27 ;  /* 0x0000001bff007e24 */ /* 0x000fe4000f8e00ff */
[----:B-1----:R-:W-:-:S03]  /*8dd0*/  IMAD.MOV.U32 R3, RZ, RZ, 0x1 ;  /* 0x00000001ff037424 */ /* 0x002fc600078e00ff */
[----:B------:R-:W-:-:S04]  /*8de0*/  LOP3.LUT R0, R0, 0xffff, RZ, 0xc0, !PT ;  /* 0x0000ffff00007812 */ /* 0x000fc800078ec0ff */
[----:B------:R-:W-:-:S05]  /*8df0*/  SHF.R.U32.HI R0, RZ, 0x5, R0 ;  /* 0x00000005ff007819 */ /* 0x000fca0000011600 */
[----:B------:R-:W-:Y:S01]  /*8e00*/  VIADD R2, R0, 0x10 ;  /* 0x0000001000027836 */ /* 0x000fe20000000000 */
[----:B------:R-:W-:Y:S01]  /*8e10*/  SHF.L.U32 R0, R3, R0, RZ ;  /* 0x0000000003007219 */ /* 0x000fe200000006ff */
[----:B--2---:R-:W-:-:S03]  /*8e20*/  ULEA UR6, UR5, UR4, 0x18 ;  /* 0x0000000405067291 */ /* 0x004fc6000f8ec0ff */
[----:B------:R-:W-:-:S04]  /*8e30*/  SHF.L.U32 R3, R3, R2, RZ ;  /* 0x0000000203037219 */ /* 0x000fc800000006ff */
[----:B------:R-:W-:Y:S02]  /*8e40*/  LOP3.LUT R0, R3, R0, RZ, 0xfc, !PT ;  /* 0x0000000003007212 */ /* 0x000fe400078efcff */
[----:B------:R-:W1:Y:S02]  /*8e50*/  LDS R5, [UR6] ;  /* 0x00000006ff057984 */ /* 0x000e640008000800 */
[C---:B------:R-:W-:Y:S02]  /*8e60*/  LOP3.LUT R2, R0.reuse, 0xffff, RZ, 0xc0, !PT ;  /* 0x0000ffff00027812 */ /* 0x040fe400078ec0ff */
[----:B-1----:R-:W-:-:S04]  /*8e70*/  LOP3.LUT R3, R0, 0xffff, R5, 0x80, !PT ;  /* 0x0000ffff00037812 */ /* 0x002fc800078e8005 */
[----:B------:R-:W-:-:S13]  /*8e80*/  ISETP.NE.AND P0, PT, R3, R2, PT ;  /* 0x000000020300720c */ /* 0x000fda0003f05270 */
[----:B------:R-:W-:Y:S05]  /*8e90*/  @P0 BRA `(.L_x_14) ;  /* 0x0000000000500947 */ /* 0x000fea0003800000 */
[----:B------:R-:W-:Y:S02]  /*8ea0*/  SHF.R.U32.HI R5, RZ, 0x10, R5 ;  /* 0x00000010ff057819 */ /* 0x000fe40000011605 */
[----:B------:R-:W-:-:S04]  /*8eb0*/  SHF.R.U32.HI R2, RZ, 0x10, R0 ;  /* 0x00000010ff027819 */ /* 0x000fc80000011600 */
[----:B------:R-:W-:-:S04]  /*8ec0*/  LOP3.LUT R5, R5, R2, RZ, 0xc0, !PT ;  /* 0x0000000205057212 */ /* 0x000fc800078ec0ff */
[----:B------:R-:W-:-:S13]  /*8ed0*/  ISETP.NE.AND P0, PT, R5, R2, PT ;  /* 0x000000020500720c */ /* 0x000fda0003f05270 */
[----:B------:R-:W-:Y:S05]  /*8ee0*/  @P0 BRA `(.L_x_15) ;  /* 0x0000000000300947 */ /* 0x000fea0003800000 */
[----:B------:R-:W-:Y:S01]  /*8ef0*/  R2UR UR4, R0 ;  /* 0x00000000000472ca */ /* 0x000fe200000e0000 */
[----:B------:R-:W-:Y:S01]  /*8f00*/  VOTEU.ANY UR5, UPT, PT ;  /* 0x0000000000057886 */ /* 0x000fe200038e0100 */
[----:B------:R-:W1:Y:S01]  /*8f10*/  S2R R0, SR_LANEID ;  /* 0x0000000000007919 */ /* 0x000e620000000000 */
[----:B------:R-:W-:-:S10]  /*8f20*/  UFLO.U32 UR5, UR5 ;  /* 0x00000005000572bd */ /* 0x000fd400080e0000 */
[----:B------:R-:W-:-:S06]  /*8f30*/  ULOP3.LUT UR4, URZ, UR4, URZ, 0x33, !UPT ;  /* 0x00000004ff047292 */ /* 0x000fcc000f8e33ff */
[----:B------:R-:W-:-:S04]  /*8f40*/  IMAD.U32 R2, RZ, RZ, UR4 ;  /* 0x00000004ff027e24 */ /* 0x000fc8000f8e00ff */
[----:B------:R-:W2:Y:S02]  /*8f50*/  REDUX UR7, R2 ;  /* 0x00000000020773c4 */ /* 0x000ea40000000000 */
[----:B------:R3:W-:Y:S01]  /*8f60*/  UTCATOMSWS.AND URZ, UR4 ;  /* 0x0000000400ff79e3 */ /* 0x0007e20008000000 */
[----:B-1----:R-:W-:Y:S01]  /*8f70*/  ISETP.EQ.U32.AND P0, PT, R0, UR5, PT ;  /* 0x0000000500007c0c */ /* 0x002fe2000bf02070 */
[----:B--2---:R-:W-:-:S12]  /*8f80*/  IMAD.U32 R0, RZ, RZ, UR7 ;  /* 0x00000007ff007e24 */ /* 0x004fd8000f8e00ff */
[----:B------:R3:W-:Y:S01]  /*8f90*/  @P0 ATOMS.AND RZ, [UR6], R0 ;  /* 0x00000000ffff098c */ /* 0x0007e2000a800006 */
[----:B------:R-:W-:Y:S05]  /*8fa0*/  BRA `(.L_x_13) ;  /* 0x0000000000147947 */ /* 0x000fea0003800000 */
.L_x_15:
[----:B------:R-:W-:-:S07]  /*8fb0*/  MOV R2, 0x8fd0 ;  /* 0x00008fd000027802 */ /* 0x000fce0000000f00 */
[----:B------:R-:W-:Y:S05]  /*8fc0*/  CALL.REL.NOINC `($__internal_0_$__cuda_sm10x_tcgen05_guardrail_trap_col_being_dealloced_not_returned_by_alloc) ;  /* 0x00000000002c7944 */ /* 0x000fea0003c00000 */
[----:B------:R-:W-:Y:S05]  /*8fd0*/  BRA `(.L_x_13) ;  /* 0x0000000000087947 */ /* 0x000fea0003800000 */
.L_x_14:
[----:B------:R-:W-:-:S07]  /*8fe0*/  MOV R2, 0x9000 ;  /* 0x0000900000027802 */ /* 0x000fce0000000f00 */
[----:B------:R-:W-:Y:S05]  /*8ff0*/  CALL.REL.NOINC `($__internal_2_$__cuda_sm10x_tcgen05_guardrail_trap_unallocated_columns_being_dealloced) ;  /* 0x0000000000387944 */ /* 0x000fea0003c00000 */
.L_x_13:
[----:B------:R-:W-:Y:S01]  /*9000*/  NOP ;  /* 0x0000000000007918 */ /* 0x000fe20000000000 */
[----:B---3--:R-:W-:Y:S05]  /*9010*/  EXIT ;  /* 0x000000000000794d */ /* 0x008fea0003800000 */
.L_x_9:
[----:B------:R-:W1:Y:S02]  /*9020*/  SYNCS.PHASECHK.TRANS64.TRYWAIT P1, [UR33], R122 ;  /* 0x0000007aff0075a7 */ /* 0x000e640008021121 */
[----:B-1----:R-:W-:Y:S05]  /*9030*/  @!P1 BRA `(.L_x_9) ;  /* 0xfffffffc00f89947 */ /* 0x002fea000383ffff */
[----:B------:R-:W-:Y:S05]  /*9040*/  BRA `(.L_x_16) ;  /* 0xffffffdc00bc7947 */ /* 0x000fea000383ffff */
.L_x_12:
[----:B------:R-:W1:Y:S02]  /*9050*/  SYNCS.PHASECHK.TRANS64.TRYWAIT P1, [UR28], R4 ;  /* 0x00000004ff0075a7 */ /* 0x000e64000802111c */
[----:B-1----:R-:W-:Y:S05]  /*9060*/  @!P1 BRA `(.L_x_12) ;  /* 0xfffffffc00f89947 */ /* 0x002fea000383ffff */
[----:B------:R-:W-:Y:S05]  /*9070*/  BRA `(.L_x_11) ;  /* 0xfffffff400307947 */ /* 0x000fea000383ffff */
        .weak           $__internal_0_$__cuda_sm10x_tcgen05_guardrail_trap_col_being_dealloced_not_returned_by_alloc
        .type           $__internal_0_$__cuda_sm10x_tcgen05_guardrail_trap_col_being_dealloced_not_returned_by_alloc,@function
        .size           $__internal_0_$__cuda_sm10x_tcgen05_guardrail_trap_col_being_dealloced_not_returned_by_alloc,($__internal_1_$__cuda_sm10x_tcgen05_guardrail_trap_phase_invalid_during_alloc - $__internal_0_$__cuda_sm10x_tcgen05_guardrail_trap_col_being_dealloced_not_returned_by_alloc)
$__internal_0_$__cuda_sm10x_tcgen05_guardrail_trap_col_being_dealloced_not_returned_by_alloc:
[----:B------:R-:W-:Y:S05]  /*9080*/  BPT.TRAP 0x1 ;  /* 0x000000040000795c */ /* 0x000fea0000300000 */
[----:B------:R-:W-:-:S04]  /*9090*/  IMAD.MOV.U32 R3, RZ, RZ, 0x0 ;  /* 0x00000000ff037424 */ /* 0x000fc800078e00ff */
[----:B------:R-:W-:Y:S05]  /*90a0*/  RET.REL.NODEC R2 `(matmul_kernel) ;  /* 0xffffff6c02d47950 */ /* 0x000fea0003c3ffff */
        .weak           $__internal_1_$__cuda_sm10x_tcgen05_guardrail_trap_phase_invalid_during_alloc
        .type           $__internal_1_$__cuda_sm10x_tcgen05_guardrail_trap_phase_invalid_during_alloc,@function
        .size           $__internal_1_$__cuda_sm10x_tcgen05_guardrail_trap_phase_invalid_during_alloc,($__internal_2_$__cuda_sm10x_tcgen05_guardrail_trap_unallocated_columns_being_dealloced - $__internal_1_$__cuda_sm10x_tcgen05_guardrail_trap_phase_invalid_during_alloc)
$__internal_1_$__cuda_sm10x_tcgen05_guardrail_trap_phase_invalid_during_alloc:
[----:B------:R-:W-:Y:S05]  /*90b0*/  BPT.TRAP 0x1 ;  /* 0x000000040000795c */ /* 0x000fea0000300000 */
[----:B------:R-:W-:-:S04]  /*90c0*/  IMAD.MOV.U32 R3, RZ, RZ, 0x0 ;  /* 0x00000000ff037424 */ /* 0x000fc800078e00ff */
[----:B------:R-:W-:Y:S05]  /*90d0*/  RET.REL.NODEC R2 `(matmul_kernel) ;  /* 0xffffff6c02c87950 */ /* 0x000fea0003c3ffff */
        .weak           $__internal_2_$__cuda_sm10x_tcgen05_guardrail_trap_unallocated_columns_being_dealloced
        .type           $__internal_2_$__cuda_sm10x_tcgen05_guardrail_trap_unallocated_columns_being_dealloced,@function
        .size           $__internal_2_$__cuda_sm10x_tcgen05_guardrail_trap_unallocated_columns_being_dealloced,(.L_x_20 - $__internal_2_$__cuda_sm10x_tcgen05_guardrail_trap_unallocated_columns_being_dealloced)
$__internal_2_$__cuda_sm10x_tcgen05_guardrail_trap_unallocated_columns_being_dealloced:
[----:B------:R-:W-:Y:S05]  /*90e0*/  BPT.TRAP 0x1 ;  /* 0x000000040000795c */ /* 0x000fea0000300000 */
[----:B------:R-:W-:-:S04]  /*90f0*/  IMAD.MOV.U32 R3, RZ, RZ, 0x0 ;  /* 0x00000000ff037424 */ /* 0x000fc800078e00ff */
[----:B------:R-:W-:Y:S05]  /*9100*/  RET.REL.NODEC R2 `(matmul_kernel) ;  /* 0xffffff6c02bc7950 */ /* 0x000fea0003c3ffff */
.L_x_17:
[----:B------:R-:W-:-:S00]  /*9110*/  BRA `(.L_x_17) ;  /* 0xfffffffc00fc7947 */ /* 0x000fc0000383ffff */
[----:B------:R-:W-:-:S00]  /*9120*/  NOP ;  /* 0x0000000000007918 */ /* 0x000fc00000000000 */
        /* <DEDUP_REMOVED lines=13> */
.L_x_20:


//--------------------- .nv.shared.matmul_kernel  --------------------------
	.section	.nv.shared.matmul_kernel,"aw",@nobits
	.sectionflags	@""
	.align	16
	.zero		1024


//--------------------- .nv.shared.reserved.0     --------------------------
	.section	.nv.shared.reserved.0,"aw",@nobits
	.align	8
	.weak		__nv_reservedSMEM_offset_0_alias
	.size		__nv_reservedSMEM_offset_0_alias, 0, 64
	.other		__nv_reservedSMEM_offset_0_alias,@"STO_CUDA_RESERVED_SHARED STV_DEFAULT"
__nv_reservedSMEM_offset_0_alias:
	.zero		0
.nv.shared.reserved.0:
	.zero		64
	.weak		__nv_reservedSMEM_allocation_phase
	.type		__nv_reservedSMEM_allocation_phase,@object
	.size		__nv_reservedSMEM_allocation_phase,(.L_0 - __nv_reservedSMEM_allocation_phase)
__nv_reservedSMEM_allocation_phase:
	.zero		1
.L_0:
	.zero		7
	.weak		__nv_reservedSMEM_devtool_atexit_pc
	.type		__nv_reservedSMEM_devtool_atexit_pc,@object
	.size		__nv_reservedSMEM_devtool_atexit_pc,(__nv_reservedSMEM_allocation_mask - __nv_reservedSMEM_devtool_atexit_pc)
__nv_reservedSMEM_devtool_atexit_pc:
	.zero		8
	.weak		__nv_reservedSMEM_allocation_mask
	.type		__nv_reservedSMEM_allocation_mask,@object
	.size		__nv_reservedSMEM_allocation_mask,(.L_2 - __nv_reservedSMEM_allocation_mask)
__nv_reservedSMEM_allocation_mask:
	.zero		4
.L_2:


//--------------------- .nv.constant0.matmul_kernel --------------------------
	.section	.nv.constant0.matmul_kernel,"a",@progbits
	.sectionflags	@""
	.align	4
.nv.constant0.matmul_kernel:
	.zero		976


//--------------------- SYMBOLS --------------------------

	.type		.nv.reservedSmem.offset0,@object
	.size		.nv.reservedSmem.offset0,0x4
	.type		.nv.reservedSmem.cap,@object
	.size		.nv.reservedSmem.cap,0x4
